//
// Generated by NVIDIA NVVM Compiler
//
// Compiler Build ID: CL-36424714
// Cuda compilation tools, release 13.0, V13.0.88
// Based on NVVM 20.0.0
//

.version 9.0
.target sm_100
.address_size 64

	// .globl	_Z18compute_differencePfS_i
.global .align 4 .u32 d_num_errors;

.visible .entry _Z18compute_differencePfS_i(
	.param .u64 .ptr .align 1 _Z18compute_differencePfS_i_param_0,
	.param .u64 .ptr .align 1 _Z18compute_differencePfS_i_param_1,
	.param .u32 _Z18compute_differencePfS_i_param_2
)
{
	.reg .pred 	%p<3>;
	.reg .b32 	%r<10>;
	.reg .b32 	%f<5>;
	.reg .b64 	%rd<8>;

	ld.param.u64 	%rd1, [_Z18compute_differencePfS_i_param_0];
	ld.param.u64 	%rd2, [_Z18compute_differencePfS_i_param_1];
	ld.param.u32 	%r2, [_Z18compute_differencePfS_i_param_2];
	mov.u32 	%r3, %nctaid.x;
	mov.u32 	%r4, %ntid.x;
	mov.u32 	%r5, %ctaid.y;
	mov.u32 	%r6, %ctaid.x;
	mov.u32 	%r7, %tid.x;
	mad.lo.s32 	%r8, %r5, %r3, %r6;
	mad.lo.s32 	%r1, %r8, %r4, %r7;
	setp.ge.s32 	%p1, %r1, %r2;
	@%p1 bra 	$L__BB0_3;
	cvta.to.global.u64 	%rd3, %rd1;
	cvta.to.global.u64 	%rd4, %rd2;
	mul.wide.s32 	%rd5, %r1, 4;
	add.s64 	%rd6, %rd3, %rd5;
	add.s64 	%rd7, %rd4, %rd5;
	ld.global.f32 	%f1, [%rd6];
	ld.global.f32 	%f2, [%rd7];
	sub.f32 	%f3, %f1, %f2;
	abs.f32 	%f4, %f3;
	setp.geu.f32 	%p2, %f4, 0f3A83126F;
	@%p2 bra 	$L__BB0_3;
	atom.global.add.u32 	%r9, [d_num_errors], 1;
$L__BB0_3:
	ret;

}
	// .globl	_Z6euclidP7latLongPfiffii
.visible .entry _Z6euclidP7latLongPfiffii(
	.param .u64 .ptr .align 1 _Z6euclidP7latLongPfiffii_param_0,
	.param .u64 .ptr .align 1 _Z6euclidP7latLongPfiffii_param_1,
	.param .u32 _Z6euclidP7latLongPfiffii_param_2,
	.param .f32 _Z6euclidP7latLongPfiffii_param_3,
	.param .f32 _Z6euclidP7latLongPfiffii_param_4,
	.param .u32 _Z6euclidP7latLongPfiffii_param_5,
	.param .u32 _Z6euclidP7latLongPfiffii_param_6
)
{
	.reg .pred 	%p<29>;
	.reg .b32 	%r<80>;
	.reg .b32 	%f<122>;
	.reg .b64 	%rd<55>;

	ld.param.u64 	%rd21, [_Z6euclidP7latLongPfiffii_param_0];
	ld.param.u64 	%rd22, [_Z6euclidP7latLongPfiffii_param_1];
	ld.param.u32 	%r44, [_Z6euclidP7latLongPfiffii_param_2];
	ld.param.f32 	%f1, [_Z6euclidP7latLongPfiffii_param_3];
	ld.param.f32 	%f2, [_Z6euclidP7latLongPfiffii_param_4];
	ld.param.u32 	%r45, [_Z6euclidP7latLongPfiffii_param_5];
	ld.param.u32 	%r46, [_Z6euclidP7latLongPfiffii_param_6];
	cvta.to.global.u64 	%rd1, %rd21;
	cvta.to.global.u64 	%rd2, %rd22;
	setp.lt.s32 	%p1, %r46, 1;
	@%p1 bra 	$L__BB1_24;
	mov.u32 	%r1, %nctaid.x;
	mov.u32 	%r2, %ntid.x;
	mul.lo.s32 	%r47, %r1, %r2;
	mov.u32 	%r3, %ctaid.y;
	mov.u32 	%r4, %ctaid.x;
	mov.u32 	%r5, %tid.x;
	mad.lo.s32 	%r48, %r2, %r4, %r5;
	mad.lo.s32 	%r6, %r47, %r3, %r48;
	setp.lt.s32 	%p2, %r45, 1;
	mov.u32 	%r7, %nctaid.y;
	mov.u32 	%r8, %ntid.y;
	mul.lo.s32 	%r9, %r8, %r7;
	mul.lo.s32 	%r10, %r9, %r47;
	@%p2 bra 	$L__BB1_24;
	and.b32  	%r11, %r45, 3;
	shl.b32 	%r50, %r9, 1;
	add.s32 	%r51, %r3, %r50;
	mad.lo.s32 	%r52, %r1, %r51, %r4;
	mad.lo.s32 	%r12, %r2, %r52, %r5;
	mul.lo.s32 	%r53, %r8, %r2;
	mul.lo.s32 	%r54, %r53, %r7;
	mul.lo.s32 	%r55, %r54, %r1;
	shl.b32 	%r13, %r55, 2;
	mad.lo.s32 	%r56, %r9, 3, %r3;
	mad.lo.s32 	%r57, %r1, %r56, %r4;
	mad.lo.s32 	%r14, %r2, %r57, %r5;
	add.s32 	%r58, %r3, %r9;
	mad.lo.s32 	%r59, %r1, %r58, %r4;
	mad.lo.s32 	%r15, %r2, %r59, %r5;
	and.b32  	%r60, %r45, 2147483644;
	neg.s32 	%r16, %r60;
	mov.b32 	%r71, 0;
	mul.wide.s32 	%rd18, %r10, 8;
$L__BB1_3:
	setp.eq.s32 	%p3, %r71, 0;
	@%p3 bra 	$L__BB1_25;
	setp.lt.u32 	%p4, %r45, 4;
	mov.u32 	%r72, %r16;
	mov.u32 	%r73, %r15;
	mov.u32 	%r74, %r14;
	mov.u32 	%r75, %r12;
	mov.u32 	%r76, %r6;
	@%p4 bra 	$L__BB1_14;
$L__BB1_5:
	mul.wide.s32 	%rd23, %r76, 8;
	add.s64 	%rd3, %rd1, %rd23;
	setp.ge.s32 	%p5, %r76, %r44;
	@%p5 bra 	$L__BB1_7;
	mul.wide.s32 	%rd24, %r76, 4;
	add.s64 	%rd25, %rd2, %rd24;
	ld.global.f32 	%f3, [%rd3];
	sub.f32 	%f4, %f1, %f3;
	ld.global.f32 	%f5, [%rd3+4];
	sub.f32 	%f6, %f2, %f5;
	mul.f32 	%f7, %f6, %f6;
	fma.rn.f32 	%f8, %f4, %f4, %f7;
	sqrt.rn.f32 	%f9, %f8;
	ld.global.f32 	%f10, [%rd25];
	add.f32 	%f11, %f9, %f10;
	st.global.f32 	[%rd25], %f11;
$L__BB1_7:
	mul.wide.s32 	%rd4, %r10, 8;
	add.s64 	%rd5, %rd3, %rd4;
	setp.ge.s32 	%p6, %r73, %r44;
	@%p6 bra 	$L__BB1_9;
	mul.wide.s32 	%rd26, %r73, 4;
	add.s64 	%rd27, %rd2, %rd26;
	ld.global.f32 	%f12, [%rd5];
	sub.f32 	%f13, %f1, %f12;
	ld.global.f32 	%f14, [%rd5+4];
	sub.f32 	%f15, %f2, %f14;
	mul.f32 	%f16, %f15, %f15;
	fma.rn.f32 	%f17, %f13, %f13, %f16;
	sqrt.rn.f32 	%f18, %f17;
	ld.global.f32 	%f19, [%rd27];
	add.f32 	%f20, %f18, %f19;
	st.global.f32 	[%rd27], %f20;
$L__BB1_9:
	add.s32 	%r23, %r76, %r10;
	add.s64 	%rd6, %rd5, %rd4;
	setp.ge.s32 	%p7, %r75, %r44;
	@%p7 bra 	$L__BB1_11;
	mul.wide.s32 	%rd28, %r75, 4;
	add.s64 	%rd29, %rd2, %rd28;
	ld.global.f32 	%f21, [%rd6];
	sub.f32 	%f22, %f1, %f21;
	ld.global.f32 	%f23, [%rd6+4];
	sub.f32 	%f24, %f2, %f23;
	mul.f32 	%f25, %f24, %f24;
	fma.rn.f32 	%f26, %f22, %f22, %f25;
	sqrt.rn.f32 	%f27, %f26;
	ld.global.f32 	%f28, [%rd29];
	add.f32 	%f29, %f27, %f28;
	st.global.f32 	[%rd29], %f29;
$L__BB1_11:
	add.s32 	%r24, %r23, %r10;
	add.s64 	%rd7, %rd6, %rd4;
	setp.ge.s32 	%p8, %r74, %r44;
	@%p8 bra 	$L__BB1_13;
	mul.wide.s32 	%rd30, %r74, 4;
	add.s64 	%rd31, %rd2, %rd30;
	ld.global.f32 	%f30, [%rd7];
	sub.f32 	%f31, %f1, %f30;
	ld.global.f32 	%f32, [%rd7+4];
	sub.f32 	%f33, %f2, %f32;
	mul.f32 	%f34, %f33, %f33;
	fma.rn.f32 	%f35, %f31, %f31, %f34;
	sqrt.rn.f32 	%f36, %f35;
	ld.global.f32 	%f37, [%rd31];
	add.f32 	%f38, %f36, %f37;
	st.global.f32 	[%rd31], %f38;
$L__BB1_13:
	add.s32 	%r61, %r24, %r10;
	add.s32 	%r76, %r61, %r10;
	add.s32 	%r75, %r75, %r13;
	add.s32 	%r74, %r74, %r13;
	add.s32 	%r73, %r73, %r13;
	add.s32 	%r72, %r72, 4;
	setp.ne.s32 	%p9, %r72, 0;
	@%p9 bra 	$L__BB1_5;
$L__BB1_14:
	setp.eq.s32 	%p10, %r11, 0;
	@%p10 bra 	$L__BB1_23;
	mul.wide.s32 	%rd32, %r76, 8;
	add.s64 	%rd8, %rd1, %rd32;
	setp.ge.s32 	%p11, %r76, %r44;
	@%p11 bra 	$L__BB1_17;
	mul.wide.s32 	%rd33, %r76, 4;
	add.s64 	%rd34, %rd2, %rd33;
	ld.global.f32 	%f39, [%rd8];
	sub.f32 	%f40, %f1, %f39;
	ld.global.f32 	%f41, [%rd8+4];
	sub.f32 	%f42, %f2, %f41;
	mul.f32 	%f43, %f42, %f42;
	fma.rn.f32 	%f44, %f40, %f40, %f43;
	sqrt.rn.f32 	%f45, %f44;
	ld.global.f32 	%f46, [%rd34];
	add.f32 	%f47, %f45, %f46;
	st.global.f32 	[%rd34], %f47;
$L__BB1_17:
	setp.eq.s32 	%p12, %r11, 1;
	add.s32 	%r31, %r76, %r10;
	@%p12 bra 	$L__BB1_23;
	mul.wide.s32 	%rd9, %r10, 8;
	add.s64 	%rd10, %rd8, %rd9;
	setp.ge.s32 	%p13, %r31, %r44;
	@%p13 bra 	$L__BB1_20;
	mul.wide.s32 	%rd35, %r31, 4;
	add.s64 	%rd36, %rd2, %rd35;
	ld.global.f32 	%f48, [%rd10];
	sub.f32 	%f49, %f1, %f48;
	ld.global.f32 	%f50, [%rd10+4];
	sub.f32 	%f51, %f2, %f50;
	mul.f32 	%f52, %f51, %f51;
	fma.rn.f32 	%f53, %f49, %f49, %f52;
	sqrt.rn.f32 	%f54, %f53;
	ld.global.f32 	%f55, [%rd36];
	add.f32 	%f56, %f54, %f55;
	st.global.f32 	[%rd36], %f56;
$L__BB1_20:
	setp.eq.s32 	%p14, %r11, 2;
	add.s32 	%r32, %r31, %r10;
	@%p14 bra 	$L__BB1_23;
	add.s64 	%rd11, %rd10, %rd9;
	setp.ge.s32 	%p15, %r32, %r44;
	@%p15 bra 	$L__BB1_23;
	mul.wide.s32 	%rd37, %r32, 4;
	add.s64 	%rd38, %rd2, %rd37;
	ld.global.f32 	%f57, [%rd11];
	sub.f32 	%f58, %f1, %f57;
	ld.global.f32 	%f59, [%rd11+4];
	sub.f32 	%f60, %f2, %f59;
	mul.f32 	%f61, %f60, %f60;
	fma.rn.f32 	%f62, %f58, %f58, %f61;
	sqrt.rn.f32 	%f63, %f62;
	ld.global.f32 	%f64, [%rd38];
	add.f32 	%f65, %f63, %f64;
	st.global.f32 	[%rd38], %f65;
$L__BB1_23:
	add.s32 	%r71, %r71, 1;
	setp.eq.s32 	%p28, %r71, %r46;
	@%p28 bra 	$L__BB1_24;
	bra.uni 	$L__BB1_3;
$L__BB1_24:
	ret;
$L__BB1_25:
	setp.lt.u32 	%p16, %r45, 4;
	mov.u32 	%r79, %r6;
	@%p16 bra 	$L__BB1_36;
	mov.b32 	%r78, 0;
	mov.u32 	%r79, %r6;
$L__BB1_27:
	mul.wide.s32 	%rd39, %r79, 8;
	add.s64 	%rd12, %rd1, %rd39;
	setp.ge.s32 	%p17, %r79, %r44;
	@%p17 bra 	$L__BB1_29;
	mul.wide.s32 	%rd40, %r79, 4;
	add.s64 	%rd41, %rd2, %rd40;
	mov.b32 	%r63, 0;
	st.global.u32 	[%rd41], %r63;
	ld.global.f32 	%f66, [%rd12];
	sub.f32 	%f67, %f1, %f66;
	ld.global.f32 	%f68, [%rd12+4];
	sub.f32 	%f69, %f2, %f68;
	mul.f32 	%f70, %f69, %f69;
	fma.rn.f32 	%f71, %f67, %f67, %f70;
	sqrt.rn.f32 	%f72, %f71;
	add.f32 	%f73, %f72, 0f00000000;
	st.global.f32 	[%rd41], %f73;
$L__BB1_29:
	add.s32 	%r36, %r79, %r10;
	mul.wide.s32 	%rd13, %r10, 8;
	add.s64 	%rd14, %rd12, %rd13;
	setp.ge.s32 	%p18, %r36, %r44;
	@%p18 bra 	$L__BB1_31;
	mul.wide.s32 	%rd42, %r36, 4;
	add.s64 	%rd43, %rd2, %rd42;
	mov.b32 	%r64, 0;
	st.global.u32 	[%rd43], %r64;
	ld.global.f32 	%f74, [%rd14];
	sub.f32 	%f75, %f1, %f74;
	ld.global.f32 	%f76, [%rd14+4];
	sub.f32 	%f77, %f2, %f76;
	mul.f32 	%f78, %f77, %f77;
	fma.rn.f32 	%f79, %f75, %f75, %f78;
	sqrt.rn.f32 	%f80, %f79;
	add.f32 	%f81, %f80, 0f00000000;
	st.global.f32 	[%rd43], %f81;
$L__BB1_31:
	add.s32 	%r37, %r36, %r10;
	add.s64 	%rd15, %rd14, %rd13;
	setp.ge.s32 	%p19, %r37, %r44;
	@%p19 bra 	$L__BB1_33;
	mul.wide.s32 	%rd44, %r37, 4;
	add.s64 	%rd45, %rd2, %rd44;
	mov.b32 	%r65, 0;
	st.global.u32 	[%rd45], %r65;
	ld.global.f32 	%f82, [%rd15];
	sub.f32 	%f83, %f1, %f82;
	ld.global.f32 	%f84, [%rd15+4];
	sub.f32 	%f85, %f2, %f84;
	mul.f32 	%f86, %f85, %f85;
	fma.rn.f32 	%f87, %f83, %f83, %f86;
	sqrt.rn.f32 	%f88, %f87;
	add.f32 	%f89, %f88, 0f00000000;
	st.global.f32 	[%rd45], %f89;
$L__BB1_33:
	add.s32 	%r38, %r37, %r10;
	add.s64 	%rd16, %rd15, %rd13;
	setp.ge.s32 	%p20, %r38, %r44;
	@%p20 bra 	$L__BB1_35;
	mul.wide.s32 	%rd46, %r38, 4;
	add.s64 	%rd47, %rd2, %rd46;
	mov.b32 	%r66, 0;
	st.global.u32 	[%rd47], %r66;
	ld.global.f32 	%f90, [%rd16];
	sub.f32 	%f91, %f1, %f90;
	ld.global.f32 	%f92, [%rd16+4];
	sub.f32 	%f93, %f2, %f92;
	mul.f32 	%f94, %f93, %f93;
	fma.rn.f32 	%f95, %f91, %f91, %f94;
	sqrt.rn.f32 	%f96, %f95;
	add.f32 	%f97, %f96, 0f00000000;
	st.global.f32 	[%rd47], %f97;
$L__BB1_35:
	add.s32 	%r79, %r38, %r10;
	add.s32 	%r78, %r78, 4;
	and.b32  	%r67, %r45, 2147483644;
	setp.ne.s32 	%p21, %r78, %r67;
	@%p21 bra 	$L__BB1_27;
$L__BB1_36:
	setp.eq.s32 	%p22, %r11, 0;
	@%p22 bra 	$L__BB1_23;
	mul.wide.s32 	%rd48, %r79, 8;
	add.s64 	%rd17, %rd1, %rd48;
	setp.ge.s32 	%p23, %r79, %r44;
	@%p23 bra 	$L__BB1_39;
	mul.wide.s32 	%rd49, %r79, 4;
	add.s64 	%rd50, %rd2, %rd49;
	mov.b32 	%r68, 0;
	st.global.u32 	[%rd50], %r68;
	ld.global.f32 	%f98, [%rd17];
	sub.f32 	%f99, %f1, %f98;
	ld.global.f32 	%f100, [%rd17+4];
	sub.f32 	%f101, %f2, %f100;
	mul.f32 	%f102, %f101, %f101;
	fma.rn.f32 	%f103, %f99, %f99, %f102;
	sqrt.rn.f32 	%f104, %f103;
	add.f32 	%f105, %f104, 0f00000000;
	st.global.f32 	[%rd50], %f105;
$L__BB1_39:
	setp.eq.s32 	%p24, %r11, 1;
	add.s32 	%r42, %r79, %r10;
	@%p24 bra 	$L__BB1_23;
	add.s64 	%rd19, %rd17, %rd18;
	setp.ge.s32 	%p25, %r42, %r44;
	@%p25 bra 	$L__BB1_42;
	mul.wide.s32 	%rd51, %r42, 4;
	add.s64 	%rd52, %rd2, %rd51;
	mov.b32 	%r69, 0;
	st.global.u32 	[%rd52], %r69;
	ld.global.f32 	%f106, [%rd19];
	sub.f32 	%f107, %f1, %f106;
	ld.global.f32 	%f108, [%rd19+4];
	sub.f32 	%f109, %f2, %f108;
	mul.f32 	%f110, %f109, %f109;
	fma.rn.f32 	%f111, %f107, %f107, %f110;
	sqrt.rn.f32 	%f112, %f111;
	add.f32 	%f113, %f112, 0f00000000;
	st.global.f32 	[%rd52], %f113;
$L__BB1_42:
	setp.eq.s32 	%p26, %r11, 2;
	add.s32 	%r43, %r42, %r10;
	@%p26 bra 	$L__BB1_23;
	add.s64 	%rd20, %rd19, %rd18;
	setp.ge.s32 	%p27, %r43, %r44;
	@%p27 bra 	$L__BB1_23;
	mul.wide.s32 	%rd53, %r43, 4;
	add.s64 	%rd54, %rd2, %rd53;
	mov.b32 	%r70, 0;
	st.global.u32 	[%rd54], %r70;
	ld.global.f32 	%f114, [%rd20];
	sub.f32 	%f115, %f1, %f114;
	ld.global.f32 	%f116, [%rd20+4];
	sub.f32 	%f117, %f2, %f116;
	mul.f32 	%f118, %f117, %f117;
	fma.rn.f32 	%f119, %f115, %f115, %f118;
	sqrt.rn.f32 	%f120, %f119;
	add.f32 	%f121, %f120, 0f00000000;
	st.global.f32 	[%rd54], %f121;
	bra.uni 	$L__BB1_23;

}


// ===== COMPILED SASS (sm_100) =====

	.target	sm_100

	.elftype	@"ET_EXEC"


//--------------------- .note.nv.tkinfo           --------------------------
	.section	.note.nv.tkinfo,"",@"SHT_NOTE"
	.sectionflags	@"SHF_NOTE_NV_TKINFO"
	.tkinfo
        /*0018*/ 	.word	0x00000002
        /*0030*/ 	.string	""
        /*0030*/ 	.string	"ptxas"
        /*0030*/ 	.string	"Cuda compilation tools, release 13.0, V13.0.88"
        /*0030*/ 	.string	"Build cuda_13.0.r13.0/compiler.36424714_0"
        /*0030*/ 	.string	"-arch sm_100 -m 64 "



//--------------------- .note.nv.cuinfo           --------------------------
	.section	.note.nv.cuinfo,"",@"SHT_NOTE"
	.sectionflags	@"SHF_NOTE_NV_CUINFO"
        /*0018*/ 	.short	0x0002
        /*001a*/ 	.short	0x0064
        /*001c*/ 	.short	0x0082
	.zero		2


//--------------------- .nv.info                  --------------------------
	.section	.nv.info,"",@"SHT_CUDA_INFO"
	.align	4


	//----- nvinfo : EIATTR_REGCOUNT
	.align		4
        /*0000*/ 	.byte	0x04, 0x2f
        /*0002*/ 	.short	(.L_2 - .L_1)
	.align		4
.L_1:
        /*0004*/ 	.word	index@(_Z18compute_differencePfS_i)
        /*0008*/ 	.word	0x0000000a


	//----- nvinfo : EIATTR_FRAME_SIZE
	.align		4
.L_2:
        /*000c*/ 	.byte	0x04, 0x11
        /*000e*/ 	.short	(.L_4 - .L_3)
	.align		4
.L_3:
        /*0010*/ 	.word	index@(_Z18compute_differencePfS_i)
        /*0014*/ 	.word	0x00000000


	//----- nvinfo : EIATTR_REGCOUNT
	.align		4
.L_4:
        /*0018*/ 	.byte	0x04, 0x2f
        /*001a*/ 	.short	(.L_6 - .L_5)
	.align		4
.L_5:
        /*001c*/ 	.word	index@(_Z6euclidP7latLongPfiffii)
        /*0020*/ 	.word	0x00000020


	//----- nvinfo : EIATTR_FRAME_SIZE
	.align		4
.L_6:
        /*0024*/ 	.byte	0x04, 0x11
        /*0026*/ 	.short	(.L_8 - .L_7)
	.align		4
.L_7:
        /*0028*/ 	.word	index@($__internal_0_$__cuda_sm20_sqrt_rn_f32_slowpath)
        /*002c*/ 	.word	0x00000000


	//----- nvinfo : EIATTR_FRAME_SIZE
	.align		4
.L_8:
        /*0030*/ 	.byte	0x04, 0x11
        /*0032*/ 	.short	(.L_10 - .L_9)
	.align		4
.L_9:
        /*0034*/ 	.word	index@(_Z6euclidP7latLongPfiffii)
        /*0038*/ 	.word	0x00000000


	//----- nvinfo : EIATTR_MIN_STACK_SIZE
	.align		4
.L_10:
        /*003c*/ 	.byte	0x04, 0x12
        /*003e*/ 	.short	(.L_12 - .L_11)
	.align		4
.L_11:
        /*0040*/ 	.word	index@(_Z6euclidP7latLongPfiffii)
        /*0044*/ 	.word	0x00000000


	//----- nvinfo : EIATTR_MIN_STACK_SIZE
	.align		4
.L_12:
        /*0048*/ 	.byte	0x04, 0x12
        /*004a*/ 	.short	(.L_14 - .L_13)
	.align		4
.L_13:
        /*004c*/ 	.word	index@(_Z18compute_differencePfS_i)
        /*0050*/ 	.word	0x00000000
.L_14:


//--------------------- .nv.compat                --------------------------
	.section	.nv.compat,"",@"SHT_CUDA_COMPAT_INFO"
	.align	4
        /*0000*/ 	.byte	0x02, 0x09, 0x00, 0x00, 0x02, 0x02, 0x01, 0x00, 0x02, 0x05, 0x05, 0x00, 0x03, 0x07, 0x01, 0x01
        /*0010*/ 	.byte	0x02, 0x03, 0x00, 0x00, 0x02, 0x06, 0x01, 0x00, 0x04, 0x0b, 0x08, 0x00, 0x01, 0x00, 0x00, 0x00
        /*0020*/ 	.byte	0x00, 0x00, 0x00, 0x00


//--------------------- .nv.info._Z6euclidP7latLongPfiffii --------------------------
	.section	.nv.info._Z6euclidP7latLongPfiffii,"",@"SHT_CUDA_INFO"
	.sectionflags	@""
	.align	4


	//----- nvinfo : EIATTR_CUDA_API_VERSION
	.align		4
        /*0000*/ 	.byte	0x04, 0x37
        /*0002*/ 	.short	(.L_16 - .L_15)
.L_15:
        /*0004*/ 	.word	0x00000082


	//----- nvinfo : EIATTR_KPARAM_INFO
	.align		4
.L_16:
        /*0008*/ 	.byte	0x04, 0x17
        /*000a*/ 	.short	(.L_18 - .L_17)
.L_17:
        /*000c*/ 	.word	0x00000000
        /*0010*/ 	.short	0x0006
        /*0012*/ 	.short	0x0020
        /*0014*/ 	.byte	0x00, 0xf0, 0x11, 0x00


	//----- nvinfo : EIATTR_KPARAM_INFO
	.align		4
.L_18:
        /*0018*/ 	.byte	0x04, 0x17
        /*001a*/ 	.short	(.L_20 - .L_19)
.L_19:
        /*001c*/ 	.word	0x00000000
        /*0020*/ 	.short	0x0005
        /*0022*/ 	.short	0x001c
        /*0024*/ 	.byte	0x00, 0xf0, 0x11, 0x00


	//----- nvinfo : EIATTR_KPARAM_INFO
	.align		4
.L_20:
        /*0028*/ 	.byte	0x04, 0x17
        /*002a*/ 	.short	(.L_22 - .L_21)
.L_21:
        /*002c*/ 	.word	0x00000000
        /*0030*/ 	.short	0x0004
        /*0032*/ 	.short	0x0018
        /*0034*/ 	.byte	0x00, 0xf0, 0x11, 0x00


	//----- nvinfo : EIATTR_KPARAM_INFO
	.align		4
.L_22:
        /*0038*/ 	.byte	0x04, 0x17
        /*003a*/ 	.short	(.L_24 - .L_23)
.L_23:
        /*003c*/ 	.word	0x00000000
        /*0040*/ 	.short	0x0003
        /*0042*/ 	.short	0x0014
        /*0044*/ 	.byte	0x00, 0xf0, 0x11, 0x00


	//----- nvinfo : EIATTR_KPARAM_INFO
	.align		4
.L_24:
        /*0048*/ 	.byte	0x04, 0x17
        /*004a*/ 	.short	(.L_26 - .L_25)
.L_25:
        /*004c*/ 	.word	0x00000000
        /*0050*/ 	.short	0x0002
        /*0052*/ 	.short	0x0010
        /*0054*/ 	.byte	0x00, 0xf0, 0x11, 0x00


	//----- nvinfo : EIATTR_KPARAM_INFO
	.align		4
.L_26:
        /*0058*/ 	.byte	0x04, 0x17
        /*005a*/ 	.short	(.L_28 - .L_27)
.L_27:
        /*005c*/ 	.word	0x00000000
        /*0060*/ 	.short	0x0001
        /*0062*/ 	.short	0x0008
        /*0064*/ 	.byte	0x00, 0xf5, 0x21, 0x00


	//----- nvinfo : EIATTR_KPARAM_INFO
	.align		4
.L_28:
        /*0068*/ 	.byte	0x04, 0x17
        /*006a*/ 	.short	(.L_30 - .L_29)
.L_29:
        /*006c*/ 	.word	0x00000000
        /*0070*/ 	.short	0x0000
        /*0072*/ 	.short	0x0000
        /*0074*/ 	.byte	0x00, 0xf5, 0x21, 0x00


	//----- nvinfo : EIATTR_SPARSE_MMA_MASK
	.align		4
.L_30:
        /*0078*/ 	.byte	0x03, 0x50
        /*007a*/ 	.short	0x0000


	//----- nvinfo : EIATTR_MAXREG_COUNT
	.align		4
        /*007c*/ 	.byte	0x03, 0x1b
        /*007e*/ 	.short	0x00ff


	//----- nvinfo : EIATTR_MERCURY_ISA_VERSION
	.align		4
        /*0080*/ 	.byte	0x03, 0x5f
        /*0082*/ 	.short	0x0101


	//----- nvinfo : EIATTR_VRC_CTA_INIT_COUNT
	.align		4
        /*0084*/ 	.byte	0x02, 0x4a
	.zero		1
	.zero		1


	//----- nvinfo : EIATTR_EXIT_INSTR_OFFSETS
	.align		4
        /*0088*/ 	.byte	0x04, 0x1c
        /*008a*/ 	.short	(.L_32 - .L_31)


	//   ....[0]....
.L_31:
        /*008c*/ 	.word	0x00000030


	//   ....[1]....
        /*0090*/ 	.word	0x00000080


	//   ....[2]....
        /*0094*/ 	.word	0x00002130


	//----- nvinfo : EIATTR_CRS_STACK_SIZE
	.align		4
.L_32:
        /*0098*/ 	.byte	0x04, 0x1e
        /*009a*/ 	.short	(.L_34 - .L_33)
.L_33:
        /*009c*/ 	.word	0x00000000


	//----- nvinfo : EIATTR_CBANK_PARAM_SIZE
	.align		4
.L_34:
        /*00a0*/ 	.byte	0x03, 0x19
        /*00a2*/ 	.short	0x0024


	//----- nvinfo : EIATTR_PARAM_CBANK
	.align		4
        /*00a4*/ 	.byte	0x04, 0x0a
        /*00a6*/ 	.short	(.L_36 - .L_35)
	.align		4
.L_35:
        /*00a8*/ 	.word	index@(.nv.constant0._Z6euclidP7latLongPfiffii)
        /*00ac*/ 	.short	0x0380
        /*00ae*/ 	.short	0x0024


	//----- nvinfo : EIATTR_SW_WAR
	.align		4
.L_36:
        /*00b0*/ 	.byte	0x04, 0x36
        /*00b2*/ 	.short	(.L_38 - .L_37)
.L_37:
        /*00b4*/ 	.word	0x00000008
.L_38:


//--------------------- .nv.info._Z18compute_differencePfS_i --------------------------
	.section	.nv.info._Z18compute_differencePfS_i,"",@"SHT_CUDA_INFO"
	.sectionflags	@""
	.align	4


	//----- nvinfo : EIATTR_CUDA_API_VERSION
	.align		4
        /*0000*/ 	.byte	0x04, 0x37
        /*0002*/ 	.short	(.L_40 - .L_39)
.L_39:
        /*0004*/ 	.word	0x00000082


	//----- nvinfo : EIATTR_KPARAM_INFO
	.align		4
.L_40:
        /*0008*/ 	.byte	0x04, 0x17
        /*000a*/ 	.short	(.L_42 - .L_41)
.L_41:
        /*000c*/ 	.word	0x00000000
        /*0010*/ 	.short	0x0002
        /*0012*/ 	.short	0x0010
        /*0014*/ 	.byte	0x00, 0xf0, 0x11, 0x00


	//----- nvinfo : EIATTR_KPARAM_INFO
	.align		4
.L_42:
        /*0018*/ 	.byte	0x04, 0x17
        /*001a*/ 	.short	(.L_44 - .L_43)
.L_43:
        /*001c*/ 	.word	0x00000000
        /*0020*/ 	.short	0x0001
        /*0022*/ 	.short	0x0008
        /*0024*/ 	.byte	0x00, 0xf5, 0x21, 0x00


	//----- nvinfo : EIATTR_KPARAM_INFO
	.align		4
.L_44:
        /*0028*/ 	.byte	0x04, 0x17
        /*002a*/ 	.short	(.L_46 - .L_45)
.L_45:
        /*002c*/ 	.word	0x00000000
        /*0030*/ 	.short	0x0000
        /*0032*/ 	.short	0x0000
        /*0034*/ 	.byte	0x00, 0xf5, 0x21, 0x00


	//----- nvinfo : EIATTR_SPARSE_MMA_MASK
	.align		4
.L_46:
        /*0038*/ 	.byte	0x03, 0x50
        /*003a*/ 	.short	0x0000


	//----- nvinfo : EIATTR_MAXREG_COUNT
	.align		4
        /*003c*/ 	.byte	0x03, 0x1b
        /*003e*/ 	.short	0x00ff


	//----- nvinfo : EIATTR_MERCURY_ISA_VERSION
	.align		4
        /*0040*/ 	.byte	0x03, 0x5f
        /*0042*/ 	.short	0x0101


	//----- nvinfo : EIATTR_INT_WARP_WIDE_INSTR_OFFSETS
	.align		4
        /*0044*/ 	.byte	0x04, 0x31
        /*0046*/ 	.short	(.L_48 - .L_47)


	//   ....[0]....
.L_47:
        /*0048*/ 	.word	0x00000170


	//----- nvinfo : EIATTR_VRC_CTA_INIT_COUNT
	.align		4
.L_48:
        /*004c*/ 	.byte	0x02, 0x4a
	.zero		1
	.zero		1


	//----- nvinfo : EIATTR_EXIT_INSTR_OFFSETS
	.align		4
        /*0050*/ 	.byte	0x04, 0x1c
        /*0052*/ 	.short	(.L_50 - .L_49)


	//   ....[0]....
.L_49:
        /*0054*/ 	.word	0x000000a0


	//   ....[1]....
        /*0058*/ 	.word	0x00000140


	//   ....[2]....
        /*005c*/ 	.word	0x000001c0


	//----- nvinfo : EIATTR_CBANK_PARAM_SIZE
	.align		4
.L_50:
        /*0060*/ 	.byte	0x03, 0x19
        /*0062*/ 	.short	0x0014


	//----- nvinfo : EIATTR_PARAM_CBANK
	.align		4
        /*0064*/ 	.byte	0x04, 0x0a
        /*0066*/ 	.short	(.L_52 - .L_51)
	.align		4
.L_51:
        /*0068*/ 	.word	index@(.nv.constant0._Z18compute_differencePfS_i)
        /*006c*/ 	.short	0x0380
        /*006e*/ 	.short	0x0014


	//----- nvinfo : EIATTR_SW_WAR
	.align		4
.L_52:
        /*0070*/ 	.byte	0x04, 0x36
        /*0072*/ 	.short	(.L_54 - .L_53)
.L_53:
        /*0074*/ 	.word	0x00000008
.L_54:


//--------------------- .nv.callgraph             --------------------------
	.section	.nv.callgraph,"",@"SHT_CUDA_CALLGRAPH"
	.align	4
	.sectionentsize	8
	.align		4
        /*0000*/ 	.word	0x00000000
	.align		4
        /*0004*/ 	.word	0xffffffff
	.align		4
        /*0008*/ 	.word	0x00000000
	.align		4
        /*000c*/ 	.word	0xfffffffe
	.align		4
        /*0010*/ 	.word	0x00000000
	.align		4
        /*0014*/ 	.word	0xfffffffd
	.align		4
        /*0018*/ 	.word	0x00000000
	.align		4
        /*001c*/ 	.word	0xfffffffc


//--------------------- .nv.constant4             --------------------------
	.section	.nv.constant4,"a",@progbits
	.align	8
	.align		8
.nv.constant4:
        /*0000*/ 	.dword	d_num_errors


//--------------------- .text._Z6euclidP7latLongPfiffii --------------------------
	.section	.text._Z6euclidP7latLongPfiffii,"ax",@progbits
	.align	128
        .global         _Z6euclidP7latLongPfiffii
        .type           _Z6euclidP7latLongPfiffii,@function
        .size           _Z6euclidP7latLongPfiffii,(.L_x_79 - _Z6euclidP7latLongPfiffii)
        .other          _Z6euclidP7latLongPfiffii,@"STO_CUDA_ENTRY STV_DEFAULT"
_Z6euclidP7latLongPfiffii:
.text._Z6euclidP7latLongPfiffii:
[----:B------:R-:W-:Y:S08]  /*0000*/  LDC R1, c[0x0][0x37c] ;  /* 0x0000df00ff017b82 */ /* 0x000ff00000000800 */
[----:B------:R-:W0:Y:S02]  /*0010*/  LDC R0, c[0x0][0x3a0] ;  /* 0x0000e800ff007b82 */ /* 0x000e240000000800 */
[----:B0-----:R-:W-:-:S13]  /*0020*/  ISETP.GE.AND P0, PT, R0, 0x1, PT ;  /* 0x000000010000780c */ /* 0x001fda0003f06270 */
[----:B------:R-:W-:Y:S05]  /*0030*/  @!P0 EXIT ;  /* 0x000000000000894d */ /* 0x000fea0003800000 */
[----:B------:R-:W0:Y:S01]  /*0040*/  LDC R11, c[0x0][0x39c] ;  /* 0x0000e700ff0b7b82 */ /* 0x000e220000000800 */
[----:B------:R-:W1:Y:S01]  /*0050*/  LDCU UR5, c[0x0][0x370] ;  /* 0x00006e00ff0577ac */ /* 0x000e620008000800 */
[----:B------:R-:W2:Y:S01]  /*0060*/  LDCU UR6, c[0x0][0x360] ;  /* 0x00006c00ff0677ac */ /* 0x000ea20008000800 */
[----:B0-----:R-:W-:-:S13]  /*0070*/  ISETP.GE.AND P0, PT, R11, 0x1, PT ;  /* 0x000000010b00780c */ /* 0x001fda0003f06270 */
[----:B-12---:R-:W-:Y:S05]  /*0080*/  @!P0 EXIT ;  /* 0x000000000000894d */ /* 0x006fea0003800000 */
[----:B------:R-:W0:Y:S01]  /*0090*/  S2R R7, SR_CTAID.X ;  /* 0x0000000000077919 */ /* 0x000e220000002500 */
[----:B------:R-:W1:Y:S01]  /*00a0*/  LDCU UR7, c[0x0][0x374] ;  /* 0x00006e80ff0777ac */ /* 0x000e620008000800 */
[----:B------:R-:W1:Y:S01]  /*00b0*/  LDC R10, c[0x0][0x364] ;  /* 0x0000d900ff0a7b82 */ /* 0x000e620000000800 */
[----:B------:R-:W0:Y:S01]  /*00c0*/  S2R R9, SR_TID.X ;  /* 0x0000000000097919 */ /* 0x000e220000002100 */
[----:B------:R-:W-:Y:S01]  /*00d0*/  UIMAD UR4, UR5, UR6, URZ ;  /* 0x00000006050472a4 */ /* 0x000fe2000f8e02ff */
[----:B------:R-:W2:Y:S01]  /*00e0*/  LDCU.64 UR8, c[0x0][0x358] ;  /* 0x00006b00ff0877ac */ /* 0x000ea20008000a00 */
[----:B------:R-:W3:Y:S01]  /*00f0*/  S2R R5, SR_CTAID.Y ;  /* 0x0000000000057919 */ /* 0x000ee20000002600 */
[----:B-1----:R-:W-:Y:S02]  /*0100*/  IMAD R8, R10, UR7, RZ ;  /* 0x000000070a087c24 */ /* 0x002fe4000f8e02ff */
[----:B0-----:R-:W-:-:S03]  /*0110*/  IMAD R3, R7, UR6, R9 ;  /* 0x0000000607037c24 */ /* 0x001fc6000f8e0209 */
[CC--:B---3--:R-:W-:Y:S01]  /*0120*/  LEA R0, R8.reuse, R5.reuse, 0x1 ;  /* 0x0000000508007211 */ /* 0x0c8fe200078e08ff */
[C---:B------:R-:W-:Y:S01]  /*0130*/  IMAD R2, R8.reuse, 0x3, R5 ;  /* 0x0000000308027824 */ /* 0x040fe200078e0205 */
[----:B------:R-:W-:Y:S01]  /*0140*/  IADD3 R4, PT, PT, R8, R5, RZ ;  /* 0x0000000508047210 */ /* 0x000fe20007ffe0ff */
[----:B------:R-:W-:Y:S02]  /*0150*/  IMAD R3, R5, UR4, R3 ;  /* 0x0000000405037c24 */ /* 0x000fe4000f8e0203 */
[--C-:B------:R-:W-:Y:S02]  /*0160*/  IMAD R0, R0, UR5, R7.reuse ;  /* 0x0000000500007c24 */ /* 0x100fe4000f8e0207 */
[--C-:B------:R-:W-:Y:S02]  /*0170*/  IMAD R5, R2, UR5, R7.reuse ;  /* 0x0000000502057c24 */ /* 0x100fe4000f8e0207 */
[----:B------:R-:W-:Y:S01]  /*0180*/  IMAD R6, R4, UR5, R7 ;  /* 0x0000000504067c24 */ /* 0x000fe2000f8e0207 */
[----:B------:R-:W-:Y:S01]  /*0190*/  LOP3.LUT R7, R11, 0x3, RZ, 0xc0, !PT ;  /* 0x000000030b077812 */ /* 0x000fe200078ec0ff */
[----:B------:R-:W-:-:S02]  /*01a0*/  IMAD R2, R10, UR6, RZ ;  /* 0x000000060a027c24 */ /* 0x000fc4000f8e02ff */
[--C-:B------:R-:W-:Y:S02]  /*01b0*/  IMAD R4, R0, UR6, R9.reuse ;  /* 0x0000000600047c24 */ /* 0x100fe4000f8e0209 */
[--C-:B------:R-:W-:Y:S02]  /*01c0*/  IMAD R5, R5, UR6, R9.reuse ;  /* 0x0000000605057c24 */ /* 0x100fe4000f8e0209 */
[----:B------:R-:W-:Y:S01]  /*01d0*/  IMAD R6, R6, UR6, R9 ;  /* 0x0000000606067c24 */ /* 0x000fe2000f8e0209 */
[----:B------:R-:W-:Y:S01]  /*01e0*/  LOP3.LUT R9, R11, 0x7ffffffc, RZ, 0xc0, !PT ;  /* 0x7ffffffc0b097812 */ /* 0x000fe200078ec0ff */
[----:B------:R-:W-:Y:S02]  /*01f0*/  IMAD R2, R2, UR7, RZ ;  /* 0x0000000702027c24 */ /* 0x000fe4000f8e02ff */
[----:B------:R-:W-:Y:S01]  /*0200*/  IMAD R8, R8, UR4, RZ ;  /* 0x0000000408087c24 */ /* 0x000fe2000f8e02ff */
[----:B------:R-:W-:Y:S01]  /*0210*/  IADD3 R9, PT, PT, -R9, RZ, RZ ;  /* 0x000000ff09097210 */ /* 0x000fe20007ffe1ff */
[----:B------:R-:W-:Y:S01]  /*0220*/  IMAD R10, R2, UR5, RZ ;  /* 0x00000005020a7c24 */ /* 0x000fe2000f8e02ff */
[----:B--2---:R-:W-:-:S06]  /*0230*/  UMOV UR4, URZ ;  /* 0x000000ff00047c82 */ /* 0x004fcc0008000000 */
.L_x_75:
[----:B------:R-:W-:-:S09]  /*0240*/  UISETP.NE.AND UP0, UPT, UR4, URZ, UPT ;  /* 0x000000ff0400728c */ /* 0x000fd2000bf05270 */
[----:B01234-:R-:W-:Y:S05]  /*0250*/  BRA.U !UP0, `(.L_x_0) ;  /* 0x0000000d08d87547 */ /* 0x01ffea000b800000 */
[----:B------:R-:W0:Y:S01]  /*0260*/  LDCU UR5, c[0x0][0x39c] ;  /* 0x00007380ff0577ac */ /* 0x000e220008000800 */
[----:B------:R-:W-:Y:S01]  /*0270*/  MOV R11, R3 ;  /* 0x00000003000b7202 */ /* 0x000fe20000000f00 */
[----:B0-----:R-:W-:-:S09]  /*0280*/  UISETP.GE.U32.AND UP0, UPT, UR5, 0x4, UPT ;  /* 0x000000040500788c */ /* 0x001fd2000bf06070 */
[----:B------:R-:W-:Y:S05]  /*0290*/  BRA.U !UP0, `(.L_x_1) ;  /* 0x0000000908147547 */ /* 0x000fea000b800000 */
[----:B------:R-:W0:Y:S01]  /*02a0*/  LDC.64 R12, c[0x0][0x388] ;  /* 0x0000e200ff0c7b82 */ /* 0x000e220000000a00 */
[----:B------:R-:W-:Y:S01]  /*02b0*/  MOV R20, R9 ;  /* 0x0000000900147202 */ /* 0x000fe20000000f00 */
[----:B------:R-:W1:Y:S01]  /*02c0*/  LDCU UR5, c[0x0][0x390] ;  /* 0x00007200ff0577ac */ /* 0x000e620008000800 */
[----:B------:R-:W-:Y:S02]  /*02d0*/  MOV R21, R6 ;  /* 0x0000000600157202 */ /* 0x000fe40000000f00 */
[----:B------:R-:W-:Y:S01]  /*02e0*/  MOV R23, R5 ;  /* 0x0000000500177202 */ /* 0x000fe20000000f00 */
[----:B------:R-:W2:Y:S01]  /*02f0*/  LDCU UR6, c[0x0][0x394] ;  /* 0x00007280ff0677ac */ /* 0x000ea20008000800 */
[----:B------:R-:W-:Y:S01]  /*0300*/  MOV R25, R4 ;  /* 0x0000000400197202 */ /* 0x000fe20000000f00 */
[----:B------:R-:W3:Y:S01]  /*0310*/  LDC.64 R14, c[0x0][0x380] ;  /* 0x0000e000ff0e7b82 */ /* 0x000ee20000000a00 */
[----:B------:R-:W4:Y:S05]  /*0320*/  LDCU UR7, c[0x0][0x398] ;  /* 0x00007300ff0777ac */ /* 0x000f2a0008000800 */
.L_x_22:
[C---:B-1----:R-:W-:Y:S01]  /*0330*/  ISETP.GE.AND P0, PT, R11.reuse, UR5, PT ;  /* 0x000000050b007c0c */ /* 0x042fe2000bf06270 */
[----:B------:R-:W-:Y:S01]  /*0340*/  BSSY.RECONVERGENT B0, `(.L_x_2) ;  /* 0x000001b000007945 */ /* 0x000fe20003800200 */
[----:B--23--:R-:W-:-:S11]  /*0350*/  IMAD.WIDE R18, R11, 0x8, R14 ;  /* 0x000000080b127825 */ /* 0x00cfd600078e020e */
[----:B------:R-:W-:Y:S05]  /*0360*/  @P0 BRA `(.L_x_3) ;  /* 0x0000000000600947 */ /* 0x000fea0003800000 */
[----:B------:R-:W4:Y:S04]  /*0370*/  LDG.E R2, desc[UR8][R18.64+0x4] ;  /* 0x0000040812027981 */ /* 0x000f28000c1e1900 */
[----:B------:R-:W2:Y:S01]  /*0380*/  LDG.E R0, desc[UR8][R18.64] ;  /* 0x0000000812007981 */ /* 0x000ea2000c1e1900 */
[----:B------:R-:W-:Y:S01]  /*0390*/  BSSY.RECONVERGENT B1, `(.L_x_4) ;  /* 0x0000012000017945 */ /* 0x000fe20003800200 */
[----:B----4-:R-:W-:Y:S01]  /*03a0*/  FADD R2, -R2, UR7 ;  /* 0x0000000702027e21 */ /* 0x010fe20008000100 */
[----:B--2---:R-:W-:-:S03]  /*03b0*/  FADD R0, -R0, UR6 ;  /* 0x0000000600007e21 */ /* 0x004fc60008000100 */
[----:B------:R-:W-:-:S04]  /*03c0*/  FMUL R17, R2, R2 ;  /* 0x0000000202117220 */ /* 0x000fc80000400000 */
[----:B------:R-:W-:Y:S01]  /*03d0*/  FFMA R27, R0, R0, R17 ;  /* 0x00000000001b7223 */ /* 0x000fe20000000011 */
[----:B0-----:R-:W-:-:S03]  /*03e0*/  IMAD.WIDE R16, R11, 0x4, R12 ;  /* 0x000000040b107825 */ /* 0x001fc600078e020c */
[----:B------:R0:W1:Y:S01]  /*03f0*/  MUFU.RSQ R2, R27 ;  /* 0x0000001b00027308 */ /* 0x0000620000001400 */
[----:B------:R-:W-:-:S04]  /*0400*/  IADD3 R0, PT, PT, R27, -0xd000000, RZ ;  /* 0xf30000001b007810 */ /* 0x000fc80007ffe0ff */
[----:B------:R-:W-:-:S13]  /*0410*/  ISETP.GT.U32.AND P0, PT, R0, 0x727fffff, PT ;  /* 0x727fffff0000780c */ /* 0x000fda0003f04070 */
[----:B01----:R-:W-:Y:S05]  /*0420*/  @!P0 BRA `(.L_x_5) ;  /* 0x0000000000108947 */ /* 0x003fea0003800000 */
[----:B------:R-:W-:Y:S02]  /*0430*/  MOV R0, R27 ;  /* 0x0000001b00007202 */ /* 0x000fe40000000f00 */
[----:B------:R-:W-:-:S07]  /*0440*/  MOV R2, 0x460 ;  /* 0x0000046000027802 */ /* 0x000fce0000000f00 */
[----:B------:R-:W-:Y:S05]  /*0450*/  CALL.REL.NOINC `($__internal_0_$__cuda_sm20_sqrt_rn_f32_slowpath) ;  /* 0x0000001c00407944 */ /* 0x000fea0003c00000 */
[----:B------:R-:W-:Y:S05]  /*0460*/  BRA `(.L_x_6) ;  /* 0x0000000000107947 */ /* 0x000fea0003800000 */
.L_x_5:
[----:B------:R-:W-:Y:S01]  /*0470*/  FMUL.FTZ R22, R27, R2 ;  /* 0x000000021b167220 */ /* 0x000fe20000410000 */
[----:B------:R-:W-:-:S03]  /*0480*/  FMUL.FTZ R0, R2, 0.5 ;  /* 0x3f00000002007820 */ /* 0x000fc60000410000 */
[----:B------:R-:W-:-:S04]  /*0490*/  FFMA R27, -R22, R22, R27 ;  /* 0x00000016161b7223 */ /* 0x000fc8000000011b */
[----:B------:R-:W-:-:S07]  /*04a0*/  FFMA R22, R27, R0, R22 ;  /* 0x000000001b167223 */ /* 0x000fce0000000016 */
.L_x_6:
[----:B------:R-:W-:Y:S05]  /*04b0*/  BSYNC.RECONVERGENT B1 ;  /* 0x0000000000017941 */ /* 0x000fea0003800200 */
.L_x_4:
[----:B------:R-:W2:Y:S02]  /*04c0*/  LDG.E R27, desc[UR8][R16.64] ;  /* 0x00000008101b7981 */ /* 0x000ea4000c1e1900 */
[----:B--2---:R-:W-:-:S05]  /*04d0*/  FADD R27, R27, R22 ;  /* 0x000000161b1b7221 */ /* 0x004fca0000000000 */
[----:B------:R1:W-:Y:S02]  /*04e0*/  STG.E desc[UR8][R16.64], R27 ;  /* 0x0000001b10007986 */ /* 0x0003e4000c101908 */
.L_x_3:
[----:B--2-4-:R-:W-:Y:S05]  /*04f0*/  BSYNC.RECONVERGENT B0 ;  /* 0x0000000000007941 */ /* 0x014fea0003800200 */
.L_x_2:
[----:B------:R-:W-:Y:S01]  /*0500*/  ISETP.GE.AND P0, PT, R21, UR5, PT ;  /* 0x0000000515007c0c */ /* 0x000fe2000bf06270 */
[----:B------:R-:W-:Y:S01]  /*0510*/  BSSY.RECONVERGENT B0, `(.L_x_7) ;  /* 0x000001b000007945 */ /* 0x000fe20003800200 */
[----:B------:R-:W-:-:S11]  /*0520*/  IMAD.WIDE R18, R8, 0x8, R18 ;  /* 0x0000000808127825 */ /* 0x000fd600078e0212 */
[----:B------:R-:W-:Y:S05]  /*0530*/  @P0 BRA `(.L_x_8) ;  /* 0x0000000000600947 */ /* 0x000fea0003800000 */
[----:B------:R-:W2:Y:S04]  /*0540*/  LDG.E R2, desc[UR8][R18.64+0x4] ;  /* 0x0000040812027981 */ /* 0x000ea8000c1e1900 */
[----:B------:R-:W3:Y:S01]  /*0550*/  LDG.E R0, desc[UR8][R18.64] ;  /* 0x0000000812007981 */ /* 0x000ee2000c1e1900 */
[----:B------:R-:W-:Y:S01]  /*0560*/  BSSY.RECONVERGENT B1, `(.L_x_9) ;  /* 0x0000012000017945 */ /* 0x000fe20003800200 */
[----:B--2---:R-:W-:Y:S01]  /*0570*/  FADD R2, -R2, UR7 ;  /* 0x0000000702027e21 */ /* 0x004fe20008000100 */
[----:B---3--:R-:W-:-:S03]  /*0580*/  FADD R0, -R0, UR6 ;  /* 0x0000000600007e21 */ /* 0x008fc60008000100 */
[----:B-1----:R-:W-:-:S04]  /*0590*/  FMUL R17, R2, R2 ;  /* 0x0000000202117220 */ /* 0x002fc80000400000 */
        /* <DEDUP_REMOVED lines=10> */
.L_x_10:
[----:B------:R-:W-:Y:S01]  /*0640*/  FMUL.FTZ R22, R27, R2 ;  /* 0x000000021b167220 */ /* 0x000fe20000410000 */
[----:B------:R-:W-:-:S03]  /*0650*/  FMUL.FTZ R0, R2, 0.5 ;  /* 0x3f00000002007820 */ /* 0x000fc60000410000 */
[----:B------:R-:W-:-:S04]  /*0660*/  FFMA R27, -R22, R22, R27 ;  /* 0x00000016161b7223 */ /* 0x000fc8000000011b */
[----:B------:R-:W-:-:S07]  /*0670*/  FFMA R22, R27, R0, R22 ;  /* 0x000000001b167223 */ /* 0x000fce0000000016 */
.L_x_11:
[----:B------:R-:W-:Y:S05]  /*0680*/  BSYNC.RECONVERGENT B1 ;  /* 0x0000000000017941 */ /* 0x000fea0003800200 */
.L_x_9:
[----:B------:R-:W2:Y:S02]  /*0690*/  LDG.E R27, desc[UR8][R16.64] ;  /* 0x00000008101b7981 */ /* 0x000ea4000c1e1900 */
[----:B--2---:R-:W-:-:S05]  /*06a0*/  FADD R27, R27, R22 ;  /* 0x000000161b1b7221 */ /* 0x004fca0000000000 */
[----:B------:R2:W-:Y:S02]  /*06b0*/  STG.E desc[UR8][R16.64], R27 ;  /* 0x0000001b10007986 */ /* 0x0005e4000c101908 */
.L_x_8:
[----:B------:R-:W-:Y:S05]  /*06c0*/  BSYNC.RECONVERGENT B0 ;  /* 0x0000000000007941 */ /* 0x000fea0003800200 */
.L_x_7:
[----:B------:R-:W-:Y:S01]  /*06d0*/  ISETP.GE.AND P0, PT, R25, UR5, PT ;  /* 0x0000000519007c0c */ /* 0x000fe2000bf06270 */
[----:B------:R-:W-:Y:S01]  /*06e0*/  BSSY.RECONVERGENT B0, `(.L_x_12) ;  /* 0x000001b000007945 */ /* 0x000fe20003800200 */
[----:B-12---:R-:W-:-:S11]  /*06f0*/  IMAD.WIDE R16, R8, 0x8, R18 ;  /* 0x0000000808107825 */ /* 0x006fd600078e0212 */
[----:B------:R-:W-:Y:S05]  /*0700*/  @P0 BRA `(.L_x_13) ;  /* 0x0000000000600947 */ /* 0x000fea0003800000 */
[----:B------:R-:W2:Y:S04]  /*0710*/  LDG.E R2, desc[UR8][R16.64+0x4] ;  /* 0x0000040810027981 */ /* 0x000ea8000c1e1900 */
[----:B------:R-:W3:Y:S01]  /*0720*/  LDG.E R0, desc[UR8][R16.64] ;  /* 0x0000000810007981 */ /* 0x000ee2000c1e1900 */
[----:B------:R-:W-:Y:S01]  /*0730*/  BSSY.RECONVERGENT B1, `(.L_x_14) ;  /* 0x0000012000017945 */ /* 0x000fe20003800200 */
[----:B--2---:R-:W-:Y:S01]  /*0740*/  FADD R2, -R2, UR7 ;  /* 0x0000000702027e21 */ /* 0x004fe20008000100 */
[----:B---3--:R-:W-:-:S03]  /*0750*/  FADD R0, -R0, UR6 ;  /* 0x0000000600007e21 */ /* 0x008fc60008000100 */
        /* <DEDUP_REMOVED lines=11> */
.L_x_15:
[----:B------:R-:W-:Y:S01]  /*0810*/  FMUL.FTZ R22, R27, R2 ;  /* 0x000000021b167220 */ /* 0x000fe20000410000 */
[----:B------:R-:W-:-:S03]  /*0820*/  FMUL.FTZ R0, R2, 0.5 ;  /* 0x3f00000002007820 */ /* 0x000fc60000410000 */
[----:B------:R-:W-:-:S04]  /*0830*/  FFMA R27, -R22, R22, R27 ;  /* 0x00000016161b7223 */ /* 0x000fc8000000011b */
[----:B------:R-:W-:-:S07]  /*0840*/  FFMA R22, R27, R0, R22 ;  /* 0x000000001b167223 */ /* 0x000fce0000000016 */
.L_x_16:
[----:B------:R-:W-:Y:S05]  /*0850*/  BSYNC.RECONVERGENT B1 ;  /* 0x0000000000017941 */ /* 0x000fea0003800200 */
.L_x_14:
[----:B------:R-:W2:Y:S02]  /*0860*/  LDG.E R27, desc[UR8][R18.64] ;  /* 0x00000008121b7981 */ /* 0x000ea4000c1e1900 */
[----:B--2---:R-:W-:-:S05]  /*0870*/  FADD R27, R27, R22 ;  /* 0x000000161b1b7221 */ /* 0x004fca0000000000 */
[----:B------:R1:W-:Y:S02]  /*0880*/  STG.E desc[UR8][R18.64], R27 ;  /* 0x0000001b12007986 */ /* 0x0003e4000c101908 */
.L_x_13:
[----:B------:R-:W-:Y:S05]  /*0890*/  BSYNC.RECONVERGENT B0 ;  /* 0x0000000000007941 */ /* 0x000fea0003800200 */
.L_x_12:
[----:B------:R-:W-:Y:S01]  /*08a0*/  ISETP.GE.AND P0, PT, R23, UR5, PT ;  /* 0x0000000517007c0c */ /* 0x000fe2000bf06270 */
[----:B------:R-:W-:Y:S01]  /*08b0*/  BSSY.RECONVERGENT B0, `(.L_x_17) ;  /* 0x000001c000007945 */ /* 0x000fe20003800200 */
[----:B------:R-:W-:-:S11]  /*08c0*/  IADD3 R11, PT, PT, R8, R11, R8 ;  /* 0x0000000b080b7210 */ /* 0x000fd60007ffe008 */
[----:B------:R-:W-:Y:S05]  /*08d0*/  @P0 BRA `(.L_x_18) ;  /* 0x0000000000640947 */ /* 0x000fea0003800000 */
[----:B-1----:R-:W-:-:S05]  /*08e0*/  IMAD.WIDE R18, R8, 0x8, R16 ;  /* 0x0000000808127825 */ /* 0x002fca00078e0210 */
        /* <DEDUP_REMOVED lines=16> */
.L_x_20:
[----:B------:R-:W-:Y:S01]  /*09f0*/  FMUL.FTZ R22, R27, R2 ;  /* 0x000000021b167220 */ /* 0x000fe20000410000 */
[----:B------:R-:W-:-:S03]  /*0a00*/  FMUL.FTZ R0, R2, 0.5 ;  /* 0x3f00000002007820 */ /* 0x000fc60000410000 */
[----:B------:R-:W-:-:S04]  /*0a10*/  FFMA R19, -R22, R22, R27 ;  /* 0x0000001616137223 */ /* 0x000fc8000000011b */
[----:B------:R-:W-:-:S07]  /*0a20*/  FFMA R22, R19, R0, R22 ;  /* 0x0000000013167223 */ /* 0x000fce0000000016 */
.L_x_21:
[----:B------:R-:W-:Y:S05]  /*0a30*/  BSYNC.RECONVERGENT B1 ;  /* 0x0000000000017941 */ /* 0x000fea0003800200 */
.L_x_19:
[----:B------:R-:W2:Y:S02]  /*0a40*/  LDG.E R19, desc[UR8][R16.64] ;  /* 0x0000000810137981 */ /* 0x000ea4000c1e1900 */
[----:B--2---:R-:W-:-:S05]  /*0a50*/  FADD R19, R19, R22 ;  /* 0x0000001613137221 */ /* 0x004fca0000000000 */
[----:B------:R2:W-:Y:S02]  /*0a60*/  STG.E desc[UR8][R16.64], R19 ;  /* 0x0000001310007986 */ /* 0x0005e4000c101908 */
.L_x_18:
[----:B------:R-:W-:Y:S05]  /*0a70*/  BSYNC.RECONVERGENT B0 ;  /* 0x0000000000007941 */ /* 0x000fea0003800200 */
.L_x_17:
[----:B------:R-:W-:Y:S02]  /*0a80*/  IADD3 R20, PT, PT, R20, 0x4, RZ ;  /* 0x0000000414147810 */ /* 0x000fe40007ffe0ff */
[----:B------:R-:W-:Y:S02]  /*0a90*/  IADD3 R11, PT, PT, R8, R11, R8 ;  /* 0x0000000b080b7210 */ /* 0x000fe40007ffe008 */
[----:B------:R-:W-:Y:S02]  /*0aa0*/  ISETP.NE.AND P0, PT, R20, RZ, PT ;  /* 0x000000ff1400720c */ /* 0x000fe40003f05270 */
[C---:B------:R-:W-:Y:S02]  /*0ab0*/  LEA R25, R10.reuse, R25, 0x2 ;  /* 0x000000190a197211 */ /* 0x040fe400078e10ff */
[C---:B------:R-:W-:Y:S02]  /*0ac0*/  LEA R23, R10.reuse, R23, 0x2 ;  /* 0x000000170a177211 */ /* 0x040fe400078e10ff */
[----:B------:R-:W-:-:S07]  /*0ad0*/  LEA R21, R10, R21, 0x2 ;  /* 0x000000150a157211 */ /* 0x000fce00078e10ff */
[----:B------:R-:W-:Y:S05]  /*0ae0*/  @P0 BRA `(.L_x_22) ;  /* 0xfffffff800100947 */ /* 0x000fea000383ffff */
.L_x_1:
[----:B------:R-:W-:-:S13]  /*0af0*/  ISETP.NE.AND P0, PT, R7, RZ, PT ;  /* 0x000000ff0700720c */ /* 0x000fda0003f05270 */
[----:B------:R-:W-:Y:S05]  /*0b00*/  @!P0 BRA `(.L_x_23) ;  /* 0x00000014007c8947 */ /* 0x000fea0003800000 */
[----:B------:R-:W3:Y:S01]  /*0b10*/  LDCU UR5, c[0x0][0x390] ;  /* 0x00007200ff0577ac */ /* 0x000ee20008000800 */
[----:B------:R-:W4:Y:S01]  /*0b20*/  LDC.64 R14, c[0x0][0x380] ;  /* 0x0000e000ff0e7b82 */ /* 0x000f220000000a00 */
[----:B------:R-:W-:Y:S01]  /*0b30*/  BSSY.RECONVERGENT B0, `(.L_x_24) ;  /* 0x000001f000007945 */ /* 0x000fe20003800200 */
[C---:B---3--:R-:W-:Y:S01]  /*0b40*/  ISETP.GE.AND P0, PT, R11.reuse, UR5, PT ;  /* 0x000000050b007c0c */ /* 0x048fe2000bf06270 */
[----:B----4-:R-:W-:-:S12]  /*0b50*/  IMAD.WIDE R14, R11, 0x8, R14 ;  /* 0x000000080b0e7825 */ /* 0x010fd800078e020e */
[----:B------:R-:W-:Y:S05]  /*0b60*/  @P0 BRA `(.L_x_25) ;  /* 0x00000000006c0947 */ /* 0x000fea0003800000 */
[----:B------:R-:W3:Y:S01]  /*0b70*/  LDG.E R2, desc[UR8][R14.64+0x4] ;  /* 0x000004080e027981 */ /* 0x000ee2000c1e1900 */
[----:B------:R-:W3:Y:S01]  /*0b80*/  LDCU UR6, c[0x0][0x398] ;  /* 0x00007300ff0677ac */ /* 0x000ee20008000800 */
[----:B0-----:R-:W0:Y:S02]  /*0b90*/  LDC.64 R12, c[0x0][0x388] ;  /* 0x0000e200ff0c7b82 */ /* 0x001e240000000a00 */
[----:B------:R-:W4:Y:S01]  /*0ba0*/  LDG.E R0, desc[UR8][R14.64] ;  /* 0x000000080e007981 */ /* 0x000f22000c1e1900 */
[----:B------:R-:W4:Y:S01]  /*0bb0*/  LDCU UR5, c[0x0][0x394] ;  /* 0x00007280ff0577ac */ /* 0x000f220008000800 */
[----:B------:R-:W-:Y:S01]  /*0bc0*/  BSSY.RECONVERGENT B1, `(.L_x_26) ;  /* 0x0000012000017945 */ /* 0x000fe20003800200 */
[----:B0-----:R-:W-:-:S04]  /*0bd0*/  IMAD.WIDE R12, R11, 0x4, R12 ;  /* 0x000000040b0c7825 */ /* 0x001fc800078e020c */
[----:B---3--:R-:W-:Y:S01]  /*0be0*/  FADD R2, -R2, UR6 ;  /* 0x0000000602027e21 */ /* 0x008fe20008000100 */
[----:B----4-:R-:W-:-:S03]  /*0bf0*/  FADD R0, -R0, UR5 ;  /* 0x0000000500007e21 */ /* 0x010fc60008000100 */
[----:B--2---:R-:W-:-:S04]  /*0c00*/  FMUL R17, R2, R2 ;  /* 0x0000000202117220 */ /* 0x004fc80000400000 */
[----:B------:R-:W-:-:S04]  /*0c10*/  FFMA R17, R0, R0, R17 ;  /* 0x0000000000117223 */ /* 0x000fc80000000011 */
[----:B------:R0:W2:Y:S01]  /*0c20*/  MUFU.RSQ R2, R17 ;  /* 0x0000001100027308 */ /* 0x0000a20000001400 */
[----:B------:R-:W-:-:S04]  /*0c30*/  IADD3 R0, PT, PT, R17, -0xd000000, RZ ;  /* 0xf300000011007810 */ /* 0x000fc80007ffe0ff */
[----:B------:R-:W-:-:S13]  /*0c40*/  ISETP.GT.U32.AND P0, PT, R0, 0x727fffff, PT ;  /* 0x727fffff0000780c */ /* 0x000fda0003f04070 */
[----:B0-2---:R-:W-:Y:S05]  /*0c50*/  @!P0 BRA `(.L_x_27) ;  /* 0x0000000000108947 */ /* 0x005fea0003800000 */
[----:B------:R-:W-:Y:S02]  /*0c60*/  MOV R0, R17 ;  /* 0x0000001100007202 */ /* 0x000fe40000000f00 */
[----:B------:R-:W-:-:S07]  /*0c70*/  MOV R2, 0xc90 ;  /* 0x00000c9000027802 */ /* 0x000fce0000000f00 */
[----:B-1----:R-:W-:Y:S05]  /*0c80*/  CALL.REL.NOINC `($__internal_0_$__cuda_sm20_sqrt_rn_f32_slowpath) ;  /* 0x0000001400347944 */ /* 0x002fea0003c00000 */
[----:B------:R-:W-:Y:S05]  /*0c90*/  BRA `(.L_x_28) ;  /* 0x0000000000107947 */ /* 0x000fea0003800000 */
.L_x_27:
[----:B------:R-:W-:Y:S01]  /*0ca0*/  FMUL.FTZ R22, R17, R2 ;  /* 0x0000000211167220 */ /* 0x000fe20000410000 */
[----:B------:R-:W-:-:S03]  /*0cb0*/  FMUL.FTZ R0, R2, 0.5 ;  /* 0x3f00000002007820 */ /* 0x000fc60000410000 */
[----:B------:R-:W-:-:S04]  /*0cc0*/  FFMA R17, -R22, R22, R17 ;  /* 0x0000001616117223 */ /* 0x000fc80000000111 */
[----:B------:R-:W-:-:S07]  /*0cd0*/  FFMA R22, R17, R0, R22 ;  /* 0x0000000011167223 */ /* 0x000fce0000000016 */
.L_x_28:
[----:B------:R-:W-:Y:S05]  /*0ce0*/  BSYNC.RECONVERGENT B1 ;  /* 0x0000000000017941 */ /* 0x000fea0003800200 */
.L_x_26:
[----:B------:R-:W2:Y:S02]  /*0cf0*/  LDG.E R17, desc[UR8][R12.64] ;  /* 0x000000080c117981 */ /* 0x000ea4000c1e1900 */
[----:B--2---:R-:W-:-:S05]  /*0d00*/  FADD R17, R17, R22 ;  /* 0x0000001611117221 */ /* 0x004fca0000000000 */
[----:B------:R3:W-:Y:S02]  /*0d10*/  STG.E desc[UR8][R12.64], R17 ;  /* 0x000000110c007986 */ /* 0x0007e4000c101908 */
.L_x_25:
[----:B------:R-:W-:Y:S05]  /*0d20*/  BSYNC.RECONVERGENT B0 ;  /* 0x0000000000007941 */ /* 0x000fea0003800200 */
.L_x_24:
[----:B------:R-:W-:-:S13]  /*0d30*/  ISETP.NE.AND P0, PT, R7, 0x1, PT ;  /* 0x000000010700780c */ /* 0x000fda0003f05270 */
[----:B------:R-:W-:Y:S05]  /*0d40*/  @!P0 BRA `(.L_x_23) ;  /* 0x0000001000ec8947 */ /* 0x000fea0003800000 */
[----:B------:R-:W4:Y:S01]  /*0d50*/  LDCU UR5, c[0x0][0x390] ;  /* 0x00007200ff0577ac */ /* 0x000f220008000800 */
[C---:B------:R-:W-:Y:S01]  /*0d60*/  IADD3 R11, PT, PT, R8.reuse, R11, RZ ;  /* 0x0000000b080b7210 */ /* 0x040fe20007ffe0ff */
[----:B------:R-:W-:Y:S01]  /*0d70*/  BSSY.RECONVERGENT B0, `(.L_x_29) ;  /* 0x000001f000007945 */ /* 0x000fe20003800200 */
[----:B------:R-:W-:Y:S02]  /*0d80*/  IMAD.WIDE R14, R8, 0x8, R14 ;  /* 0x00000008080e7825 */ /* 0x000fe400078e020e */
[----:B----4-:R-:W-:-:S13]  /*0d90*/  ISETP.GE.AND P0, PT, R11, UR5, PT ;  /* 0x000000050b007c0c */ /* 0x010fda000bf06270 */
[----:B------:R-:W-:Y:S05]  /*0da0*/  @P0 BRA `(.L_x_30) ;  /* 0x00000000006c0947 */ /* 0x000fea0003800000 */
[----:B------:R-:W4:Y:S01]  /*0db0*/  LDG.E R2, desc[UR8][R14.64+0x4] ;  /* 0x000004080e027981 */ /* 0x000f22000c1e1900 */
[----:B------:R-:W4:Y:S01]  /*0dc0*/  LDCU UR6, c[0x0][0x398] ;  /* 0x00007300ff0677ac */ /* 0x000f220008000800 */
[----:B0--3--:R-:W0:Y:S02]  /*0dd0*/  LDC.64 R12, c[0x0][0x388] ;  /* 0x0000e200ff0c7b82 */ /* 0x009e240000000a00 */
[----:B------:R-:W3:Y:S01]  /*0de0*/  LDG.E R0, desc[UR8][R14.64] ;  /* 0x000000080e007981 */ /* 0x000ee2000c1e1900 */
[----:B------:R-:W3:Y:S01]  /*0df0*/  LDCU UR5, c[0x0][0x394] ;  /* 0x00007280ff0577ac */ /* 0x000ee20008000800 */
[----:B------:R-:W-:Y:S01]  /*0e00*/  BSSY.RECONVERGENT B1, `(.L_x_31) ;  /* 0x0000012000017945 */ /* 0x000fe20003800200 */
[----:B0-----:R-:W-:-:S04]  /*0e10*/  IMAD.WIDE R12, R11, 0x4, R12 ;  /* 0x000000040b0c7825 */ /* 0x001fc800078e020c */
[----:B----4-:R-:W-:Y:S01]  /*0e20*/  FADD R2, -R2, UR6 ;  /* 0x0000000602027e21 */ /* 0x010fe20008000100 */
[----:B---3--:R-:W-:-:S03]  /*0e30*/  FADD R0, -R0, UR5 ;  /* 0x0000000500007e21 */ /* 0x008fc60008000100 */
        /* <DEDUP_REMOVED lines=10> */
.L_x_32:
[----:B------:R-:W-:Y:S01]  /*0ee0*/  FMUL.FTZ R22, R17, R2 ;  /* 0x0000000211167220 */ /* 0x000fe20000410000 */
[----:B------:R-:W-:-:S03]  /*0ef0*/  FMUL.FTZ R0, R2, 0.5 ;  /* 0x3f00000002007820 */ /* 0x000fc60000410000 */
[----:B------:R-:W-:-:S04]  /*0f00*/  FFMA R17, -R22, R22, R17 ;  /* 0x0000001616117223 */ /* 0x000fc80000000111 */
[----:B------:R-:W-:-:S07]  /*0f10*/  FFMA R22, R17, R0, R22 ;  /* 0x0000000011167223 */ /* 0x000fce0000000016 */
.L_x_33:
[----:B------:R-:W-:Y:S05]  /*0f20*/  BSYNC.RECONVERGENT B1 ;  /* 0x0000000000017941 */ /* 0x000fea0003800200 */
.L_x_31:
[----:B------:R-:W2:Y:S02]  /*0f30*/  LDG.E R17, desc[UR8][R12.64] ;  /* 0x000000080c117981 */ /* 0x000ea4000c1e1900 */
[----:B--2---:R-:W-:-:S05]  /*0f40*/  FADD R17, R17, R22 ;  /* 0x0000001611117221 */ /* 0x004fca0000000000 */
[----:B------:R4:W-:Y:S02]  /*0f50*/  STG.E desc[UR8][R12.64], R17 ;  /* 0x000000110c007986 */ /* 0x0009e4000c101908 */
.L_x_30:
[----:B------:R-:W-:Y:S05]  /*0f60*/  BSYNC.RECONVERGENT B0 ;  /* 0x0000000000007941 */ /* 0x000fea0003800200 */
.L_x_29:
[----:B------:R-:W-:-:S13]  /*0f70*/  ISETP.NE.AND P0, PT, R7, 0x2, PT ;  /* 0x000000020700780c */ /* 0x000fda0003f05270 */
[----:B------:R-:W-:Y:S05]  /*0f80*/  @!P0 BRA `(.L_x_23) ;  /* 0x00000010005c8947 */ /* 0x000fea0003800000 */
[----:B------:R-:W5:Y:S01]  /*0f90*/  LDCU UR5, c[0x0][0x390] ;  /* 0x00007200ff0577ac */ /* 0x000f620008000800 */
[----:B--234-:R-:W-:Y:S01]  /*0fa0*/  IADD3 R17, PT, PT, R8, R11, RZ ;  /* 0x0000000b08117210 */ /* 0x01cfe20007ffe0ff */
[----:B------:R-:W-:Y:S03]  /*0fb0*/  BSSY.RECONVERGENT B0, `(.L_x_34) ;  /* 0x000001f000007945 */ /* 0x000fe60003800200 */
[----:B-----5:R-:W-:-:S13]  /*0fc0*/  ISETP.GE.AND P0, PT, R17, UR5, PT ;  /* 0x0000000511007c0c */ /* 0x020fda000bf06270 */
[----:B------:R-:W-:Y:S05]  /*0fd0*/  @P0 BRA `(.L_x_35) ;  /* 0x0000000000700947 */ /* 0x000fea0003800000 */
[----:B------:R-:W-:Y:S01]  /*0fe0*/  IMAD.WIDE R14, R8, 0x8, R14 ;  /* 0x00000008080e7825 */ /* 0x000fe200078e020e */
[----:B------:R-:W2:Y:S01]  /*0ff0*/  LDCU UR6, c[0x0][0x398] ;  /* 0x00007300ff0677ac */ /* 0x000ea20008000800 */
[----:B0-----:R-:W0:Y:S03]  /*1000*/  LDC.64 R12, c[0x0][0x388] ;  /* 0x0000e200ff0c7b82 */ /* 0x001e260000000a00 */
[----:B------:R-:W2:Y:S01]  /*1010*/  LDG.E R2, desc[UR8][R14.64+0x4] ;  /* 0x000004080e027981 */ /* 0x000ea2000c1e1900 */
[----:B------:R-:W3:Y:S03]  /*1020*/  LDCU UR5, c[0x0][0x394] ;  /* 0x00007280ff0577ac */ /* 0x000ee60008000800 */
[----:B------:R-:W3:Y:S01]  /*1030*/  LDG.E R0, desc[UR8][R14.64] ;  /* 0x000000080e007981 */ /* 0x000ee2000c1e1900 */
[----:B------:R-:W-:Y:S01]  /*1040*/  BSSY.RECONVERGENT B1, `(.L_x_36) ;  /* 0x0000012000017945 */ /* 0x000fe20003800200 */
[----:B0-----:R-:W-:-:S04]  /*1050*/  IMAD.WIDE R12, R17, 0x4, R12 ;  /* 0x00000004110c7825 */ /* 0x001fc800078e020c */
[----:B--2---:R-:W-:Y:S01]  /*1060*/  FADD R2, -R2, UR6 ;  /* 0x0000000602027e21 */ /* 0x004fe20008000100 */
[----:B---3--:R-:W-:-:S03]  /*1070*/  FADD R0, -R0, UR5 ;  /* 0x0000000500007e21 */ /* 0x008fc60008000100 */
[----:B------:R-:W-:-:S04]  /*1080*/  FMUL R11, R2, R2 ;  /* 0x00000002020b7220 */ /* 0x000fc80000400000 */
        /* <DEDUP_REMOVED lines=9> */
.L_x_37:
[----:B------:R-:W-:Y:S01]  /*1120*/  FMUL.FTZ R22, R11, R2 ;  /* 0x000000020b167220 */ /* 0x000fe20000410000 */
[----:B------:R-:W-:-:S03]  /*1130*/  FMUL.FTZ R0, R2, 0.5 ;  /* 0x3f00000002007820 */ /* 0x000fc60000410000 */
[----:B------:R-:W-:-:S04]  /*1140*/  FFMA R11, -R22, R22, R11 ;  /* 0x00000016160b7223 */ /* 0x000fc8000000010b */
[----:B------:R-:W-:-:S07]  /*1150*/  FFMA R22, R11, R0, R22 ;  /* 0x000000000b167223 */ /* 0x000fce0000000016 */
.L_x_38:
[----:B------:R-:W-:Y:S05]  /*1160*/  BSYNC.RECONVERGENT B1 ;  /* 0x0000000000017941 */ /* 0x000fea0003800200 */
.L_x_36:
[----:B------:R-:W2:Y:S02]  /*1170*/  LDG.E R11, desc[UR8][R12.64] ;  /* 0x000000080c0b7981 */ /* 0x000ea4000c1e1900 */
[----:B--2---:R-:W-:-:S05]  /*1180*/  FADD R11, R11, R22 ;  /* 0x000000160b0b7221 */ /* 0x004fca0000000000 */
[----:B------:R2:W-:Y:S02]  /*1190*/  STG.E desc[UR8][R12.64], R11 ;  /* 0x0000000b0c007986 */ /* 0x0005e4000c101908 */
.L_x_35:
[----:B------:R-:W-:Y:S05]  /*11a0*/  BSYNC.RECONVERGENT B0 ;  /* 0x0000000000007941 */ /* 0x000fea0003800200 */
.L_x_34:
[----:B------:R-:W-:Y:S05]  /*11b0*/  BRA `(.L_x_23) ;  /* 0x0000000c00d07947 */ /* 0x000fea0003800000 */
.L_x_0:
[----:B------:R-:W0:Y:S01]  /*11c0*/  LDCU UR5, c[0x0][0x39c] ;  /* 0x00007380ff0577ac */ /* 0x000e220008000800 */
[----:B------:R-:W-:Y:S01]  /*11d0*/  MOV R11, R3 ;  /* 0x00000003000b7202 */ /* 0x000fe20000000f00 */
[----:B0-----:R-:W-:-:S09]  /*11e0*/  UISETP.GE.U32.AND UP0, UPT, UR5, 0x4, UPT ;  /* 0x000000040500788c */ /* 0x001fd2000bf06070 */
[----:B------:R-:W-:Y:S05]  /*11f0*/  BRA.U !UP0, `(.L_x_39) ;  /* 0x0000000908107547 */ /* 0x000fea000b800000 */
[----:B------:R-:W0:Y:S01]  /*1200*/  LDC.64 R12, c[0x0][0x388] ;  /* 0x0000e200ff0c7b82 */ /* 0x000e220000000a00 */
[----:B------:R-:W-:Y:S01]  /*1210*/  MOV R11, R3 ;  /* 0x00000003000b7202 */ /* 0x000fe20000000f00 */
[----:B------:R-:W1:Y:S01]  /*1220*/  LDCU UR6, c[0x0][0x390] ;  /* 0x00007200ff0677ac */ /* 0x000e620008000800 */
[----:B------:R-:W2:Y:S05]  /*1230*/  LDCU UR7, c[0x0][0x394] ;  /* 0x00007280ff0777ac */ /* 0x000eaa0008000800 */
[----:B------:R-:W3:Y:S01]  /*1240*/  LDC.64 R14, c[0x0][0x380] ;  /* 0x0000e000ff0e7b82 */ /* 0x000ee20000000a00 */
[----:B------:R-:W4:Y:S01]  /*1250*/  LDCU UR10, c[0x0][0x398] ;  /* 0x00007300ff0a77ac */ /* 0x000f220008000800 */
[----:B------:R-:W0:Y:S01]  /*1260*/  LDCU UR11, c[0x0][0x39c] ;  /* 0x00007380ff0b77ac */ /* 0x000e220008000800 */
[----:B------:R-:W-:-:S05]  /*1270*/  UMOV UR5, URZ ;  /* 0x000000ff00057c82 */ /* 0x000fca0008000000 */
.L_x_60:
[C---:B-1----:R-:W-:Y:S01]  /*1280*/  ISETP.GE.AND P0, PT, R11.reuse, UR6, PT ;  /* 0x000000060b007c0c */ /* 0x042fe2000bf06270 */
[----:B------:R-:W-:Y:S01]  /*1290*/  BSSY.RECONVERGENT B0, `(.L_x_40) ;  /* 0x000001b000007945 */ /* 0x000fe20003800200 */
[----:B---3--:R-:W-:-:S11]  /*12a0*/  IMAD.WIDE R18, R11, 0x8, R14 ;  /* 0x000000080b127825 */ /* 0x008fd600078e020e */
[----:B0-2---:R-:W-:Y:S05]  /*12b0*/  @P0 BRA `(.L_x_41) ;  /* 0x0000000000600947 */ /* 0x005fea0003800000 */
[----:B0-----:R-:W-:-:S05]  /*12c0*/  IMAD.WIDE R16, R11, 0x4, R12 ;  /* 0x000000040b107825 */ /* 0x001fca00078e020c */
[----:B------:R0:W-:Y:S04]  /*12d0*/  STG.E desc[UR8][R16.64], RZ ;  /* 0x000000ff10007986 */ /* 0x0001e8000c101908 */
[----:B------:R-:W4:Y:S04]  /*12e0*/  LDG.E R2, desc[UR8][R18.64+0x4] ;  /* 0x0000040812027981 */ /* 0x000f28000c1e1900 */
[----:B------:R-:W2:Y:S01]  /*12f0*/  LDG.E R0, desc[UR8][R18.64] ;  /* 0x0000000812007981 */ /* 0x000ea2000c1e1900 */
[----:B------:R-:W-:Y:S01]  /*1300*/  BSSY.RECONVERGENT B1, `(.L_x_42) ;  /* 0x0000011000017945 */ /* 0x000fe20003800200 */
[----:B----4-:R-:W-:Y:S01]  /*1310*/  FADD R2, -R2, UR10 ;  /* 0x0000000a02027e21 */ /* 0x010fe20008000100 */
[----:B--2---:R-:W-:-:S03]  /*1320*/  FADD R0, -R0, UR7 ;  /* 0x0000000700007e21 */ /* 0x004fc60008000100 */
[----:B------:R-:W-:-:S04]  /*1330*/  FMUL R21, R2, R2 ;  /* 0x0000000202157220 */ /* 0x000fc80000400000 */
[----:B------:R-:W-:-:S04]  /*1340*/  FFMA R21, R0, R0, R21 ;  /* 0x0000000000157223 */ /* 0x000fc80000000015 */
        /* <DEDUP_REMOVED lines=8> */
.L_x_43:
[----:B------:R-:W-:Y:S01]  /*13d0*/  FMUL.FTZ R22, R21, R2 ;  /* 0x0000000215167220 */ /* 0x000fe20000410000 */
[----:B------:R-:W-:-:S03]  /*13e0*/  FMUL.FTZ R0, R2, 0.5 ;  /* 0x3f00000002007820 */ /* 0x000fc60000410000 */
[----:B------:R-:W-:-:S04]  /*13f0*/  FFMA R21, -R22, R22, R21 ;  /* 0x0000001616157223 */ /* 0x000fc80000000115 */
[----:B------:R-:W-:-:S07]  /*1400*/  FFMA R22, R21, R0, R22 ;  /* 0x0000000015167223 */ /* 0x000fce0000000016 */
.L_x_44:
[----:B------:R-:W-:Y:S05]  /*1410*/  BSYNC.RECONVERGENT B1 ;  /* 0x0000000000017941 */ /* 0x000fea0003800200 */
.L_x_42:
[----:B------:R-:W-:-:S05]  /*1420*/  FADD R21, RZ, R22 ;  /* 0x00000016ff157221 */ /* 0x000fca0000000000 */
[----:B------:R1:W-:Y:S02]  /*1430*/  STG.E desc[UR8][R16.64], R21 ;  /* 0x0000001510007986 */ /* 0x0003e4000c101908 */
.L_x_41:
[----:B0-2-4-:R-:W-:Y:S05]  /*1440*/  BSYNC.RECONVERGENT B0 ;  /* 0x0000000000007941 */ /* 0x015fea0003800200 */
.L_x_40:
[C---:B------:R-:W-:Y:S01]  /*1450*/  IADD3 R11, PT, PT, R8.reuse, R11, RZ ;  /* 0x0000000b080b7210 */ /* 0x040fe20007ffe0ff */
[----:B------:R-:W-:Y:S01]  /*1460*/  BSSY.RECONVERGENT B0, `(.L_x_45) ;  /* 0x000001c000007945 */ /* 0x000fe20003800200 */
[----:B------:R-:W-:Y:S02]  /*1470*/  IMAD.WIDE R18, R8, 0x8, R18 ;  /* 0x0000000808127825 */ /* 0x000fe400078e0212 */
[----:B------:R-:W-:-:S13]  /*1480*/  ISETP.GE.AND P0, PT, R11, UR6, PT ;  /* 0x000000060b007c0c */ /* 0x000fda000bf06270 */
[----:B------:R-:W-:Y:S05]  /*1490*/  @P0 BRA `(.L_x_46) ;  /* 0x0000000000600947 */ /* 0x000fea0003800000 */
[----:B-1----:R-:W-:-:S05]  /*14a0*/  IMAD.WIDE R16, R11, 0x4, R12 ;  /* 0x000000040b107825 */ /* 0x002fca00078e020c */
[----:B------:R0:W-:Y:S04]  /*14b0*/  STG.E desc[UR8][R16.64], RZ ;  /* 0x000000ff10007986 */ /* 0x0001e8000c101908 */
[----:B------:R-:W2:Y:S04]  /*14c0*/  LDG.E R2, desc[UR8][R18.64+0x4] ;  /* 0x0000040812027981 */ /* 0x000ea8000c1e1900 */
[----:B------:R-:W3:Y:S01]  /*14d0*/  LDG.E R0, desc[UR8][R18.64] ;  /* 0x0000000812007981 */ /* 0x000ee2000c1e1900 */
[----:B------:R-:W-:Y:S01]  /*14e0*/  BSSY.RECONVERGENT B1, `(.L_x_47) ;  /* 0x0000011000017945 */ /* 0x000fe20003800200 */
[----:B--2---:R-:W-:Y:S01]  /*14f0*/  FADD R2, -R2, UR10 ;  /* 0x0000000a02027e21 */ /* 0x004fe20008000100 */
[----:B---3--:R-:W-:-:S03]  /*1500*/  FADD R0, -R0, UR7 ;  /* 0x0000000700007e21 */ /* 0x008fc60008000100 */
        /* <DEDUP_REMOVED lines=10> */
.L_x_48:
[----:B------:R-:W-:Y:S01]  /*15b0*/  FMUL.FTZ R22, R21, R2 ;  /* 0x0000000215167220 */ /* 0x000fe20000410000 */
[----:B------:R-:W-:-:S03]  /*15c0*/  FMUL.FTZ R0, R2, 0.5 ;  /* 0x3f00000002007820 */ /* 0x000fc60000410000 */
[----:B------:R-:W-:-:S04]  /*15d0*/  FFMA R21, -R22, R22, R21 ;  /* 0x0000001616157223 */ /* 0x000fc80000000115 */
[----:B------:R-:W-:-:S07]  /*15e0*/  FFMA R22, R21, R0, R22 ;  /* 0x0000000015167223 */ /* 0x000fce0000000016 */
.L_x_49:
[----:B------:R-:W-:Y:S05]  /*15f0*/  BSYNC.RECONVERGENT B1 ;  /* 0x0000000000017941 */ /* 0x000fea0003800200 */
.L_x_47:
[----:B------:R-:W-:-:S05]  /*1600*/  FADD R21, RZ, R22 ;  /* 0x00000016ff157221 */ /* 0x000fca0000000000 */
[----:B------:R0:W-:Y:S02]  /*1610*/  STG.E desc[UR8][R16.64], R21 ;  /* 0x0000001510007986 */ /* 0x0001e4000c101908 */
.L_x_46:
[----:B------:R-:W-:Y:S05]  /*1620*/  BSYNC.RECONVERGENT B0 ;  /* 0x0000000000007941 */ /* 0x000fea0003800200 */
.L_x_45:
[C---:B------:R-:W-:Y:S01]  /*1630*/  IADD3 R11, PT, PT, R8.reuse, R11, RZ ;  /* 0x0000000b080b7210 */ /* 0x040fe20007ffe0ff */
[----:B------:R-:W-:Y:S01]  /*1640*/  BSSY.RECONVERGENT B0, `(.L_x_50) ;  /* 0x000001c000007945 */ /* 0x000fe20003800200 */
[----:B------:R-:W-:Y:S02]  /*1650*/  IMAD.WIDE R18, R8, 0x8, R18 ;  /* 0x0000000808127825 */ /* 0x000fe400078e0212 */
[----:B------:R-:W-:-:S13]  /*1660*/  ISETP.GE.AND P0, PT, R11, UR6, PT ;  /* 0x000000060b007c0c */ /* 0x000fda000bf06270 */
[----:B------:R-:W-:Y:S05]  /*1670*/  @P0 BRA `(.L_x_51) ;  /* 0x0000000000600947 */ /* 0x000fea0003800000 */
[----:B01----:R-:W-:-:S05]  /*1680*/  IMAD.WIDE R16, R11, 0x4, R12 ;  /* 0x000000040b107825 */ /* 0x003fca00078e020c */
        /* <DEDUP_REMOVED lines=16> */
.L_x_53:
[----:B------:R-:W-:Y:S01]  /*1790*/  FMUL.FTZ R22, R21, R2 ;  /* 0x0000000215167220 */ /* 0x000fe20000410000 */
[----:B------:R-:W-:-:S03]  /*17a0*/  FMUL.FTZ R0, R2, 0.5 ;  /* 0x3f00000002007820 */ /* 0x000fc60000410000 */
[----:B------:R-:W-:-:S04]  /*17b0*/  FFMA R21, -R22, R22, R21 ;  /* 0x0000001616157223 */ /* 0x000fc80000000115 */
[----:B------:R-:W-:-:S07]  /*17c0*/  FFMA R22, R21, R0, R22 ;  /* 0x0000000015167223 */ /* 0x000fce0000000016 */
.L_x_54:
[----:B------:R-:W-:Y:S05]  /*17d0*/  BSYNC.RECONVERGENT B1 ;  /* 0x0000000000017941 */ /* 0x000fea0003800200 */
.L_x_52:
[----:B------:R-:W-:-:S05]  /*17e0*/  FADD R21, RZ, R22 ;  /* 0x00000016ff157221 */ /* 0x000fca0000000000 */
[----:B------:R2:W-:Y:S02]  /*17f0*/  STG.E desc[UR8][R16.64], R21 ;  /* 0x0000001510007986 */ /* 0x0005e4000c101908 */
.L_x_51:
[----:B------:R-:W-:Y:S05]  /*1800*/  BSYNC.RECONVERGENT B0 ;  /* 0x0000000000007941 */ /* 0x000fea0003800200 */
.L_x_50:
[----:B------:R-:W-:Y:S01]  /*1810*/  IADD3 R11, PT, PT, R8, R11, RZ ;  /* 0x0000000b080b7210 */ /* 0x000fe20007ffe0ff */
[----:B------:R-:W-:Y:S03]  /*1820*/  BSSY.RECONVERGENT B0, `(.L_x_55) ;  /* 0x000001c000007945 */ /* 0x000fe60003800200 */
[----:B------:R-:W-:-:S13]  /*1830*/  ISETP.GE.AND P0, PT, R11, UR6, PT ;  /* 0x000000060b007c0c */ /* 0x000fda000bf06270 */
[----:B------:R-:W-:Y:S05]  /*1840*/  @P0 BRA `(.L_x_56) ;  /* 0x0000000000640947 */ /* 0x000fea0003800000 */
[----:B012---:R-:W-:-:S04]  /*1850*/  IMAD.WIDE R16, R11, 0x4, R12 ;  /* 0x000000040b107825 */ /* 0x007fc800078e020c */
[----:B------:R-:W-:Y:S01]  /*1860*/  IMAD.WIDE R18, R8, 0x8, R18 ;  /* 0x0000000808127825 */ /* 0x000fe200078e0212 */
        /* <DEDUP_REMOVED lines=16> */
.L_x_58:
[----:B------:R-:W-:Y:S01]  /*1970*/  FMUL.FTZ R22, R21, R2 ;  /* 0x0000000215167220 */ /* 0x000fe20000410000 */
[----:B------:R-:W-:-:S03]  /*1980*/  FMUL.FTZ R0, R2, 0.5 ;  /* 0x3f00000002007820 */ /* 0x000fc60000410000 */
[----:B------:R-:W-:-:S04]  /*1990*/  FFMA R19, -R22, R22, R21 ;  /* 0x0000001616137223 */ /* 0x000fc80000000115 */
[----:B------:R-:W-:-:S07]  /*19a0*/  FFMA R22, R19, R0, R22 ;  /* 0x0000000013167223 */ /* 0x000fce0000000016 */
.L_x_59:
[----:B------:R-:W-:Y:S05]  /*19b0*/  BSYNC.RECONVERGENT B1 ;  /* 0x0000000000017941 */ /* 0x000fea0003800200 */
.L_x_57:
[----:B------:R-:W-:-:S05]  /*19c0*/  FADD R19, RZ, R22 ;  /* 0x00000016ff137221 */ /* 0x000fca0000000000 */
[----:B------:R3:W-:Y:S02]  /*19d0*/  STG.E desc[UR8][R16.64], R19 ;  /* 0x0000001310007986 */ /* 0x0007e4000c101908 */
.L_x_56:
[----:B------:R-:W-:Y:S05]  /*19e0*/  BSYNC.RECONVERGENT B0 ;  /* 0x0000000000007941 */ /* 0x000fea0003800200 */
.L_x_55:
[----:B------:R-:W-:Y:S01]  /*19f0*/  UIADD3 UR5, UPT, UPT, UR5, 0x4, URZ ;  /* 0x0000000405057890 */ /* 0x000fe2000fffe0ff */
[----:B------:R-:W-:Y:S01]  /*1a00*/  IADD3 R11, PT, PT, R8, R11, RZ ;  /* 0x0000000b080b7210 */ /* 0x000fe20007ffe0ff */
[----:B------:R-:W-:-:S04]  /*1a10*/  ULOP3.LUT UR12, UR11, 0x7ffffffc, URZ, 0xc0, !UPT ;  /* 0x7ffffffc0b0c7892 */ /* 0x000fc8000f8ec0ff */
[----:B------:R-:W-:-:S09]  /*1a20*/  UISETP.NE.AND UP0, UPT, UR5, UR12, UPT ;  /* 0x0000000c0500728c */ /* 0x000fd2000bf05270 */
[----:B------:R-:W-:Y:S05]  /*1a30*/  BRA.U UP0, `(.L_x_60) ;  /* 0xfffffff900107547 */ /* 0x000fea000b83ffff */
.L_x_39:
[----:B------:R-:W-:Y:S01]  /*1a40*/  ISETP.NE.AND P0, PT, R7, RZ, PT ;  /* 0x000000ff0700720c */ /* 0x000fe20003f05270 */
[----:B------:R-:W-:-:S12]  /*1a50*/  BSSY.RECONVERGENT B0, `(.L_x_23) ;  /* 0x000006a000007945 */ /* 0x000fd80003800200 */
[----:B------:R-:W-:Y:S05]  /*1a60*/  @!P0 BRA `(.L_x_61) ;  /* 0x0000000400a08947 */ /* 0x000fea0003800000 */
[----:B------:R-:W4:Y:S01]  /*1a70*/  LDCU UR5, c[0x0][0x390] ;  /* 0x00007200ff0577ac */ /* 0x000f220008000800 */
[----:B------:R-:W5:Y:S01]  /*1a80*/  LDC.64 R14, c[0x0][0x380] ;  /* 0x0000e000ff0e7b82 */ /* 0x000f620000000a00 */
[----:B------:R-:W-:Y:S01]  /*1a90*/  BSSY.RECONVERGENT B1, `(.L_x_62) ;  /* 0x000001f000017945 */ /* 0x000fe20003800200 */
[C---:B----4-:R-:W-:Y:S01]  /*1aa0*/  ISETP.GE.AND P0, PT, R11.reuse, UR5, PT ;  /* 0x000000050b007c0c */ /* 0x050fe2000bf06270 */
[----:B-----5:R-:W-:-:S12]  /*1ab0*/  IMAD.WIDE R14, R11, 0x8, R14 ;  /* 0x000000080b0e7825 */ /* 0x020fd800078e020e */
[----:B------:R-:W-:Y:S05]  /*1ac0*/  @P0 BRA `(.L_x_63) ;  /* 0x00000000006c0947 */ /* 0x000fea0003800000 */
[----:B------:R-:W4:Y:S01]  /*1ad0*/  LDC.64 R12, c[0x0][0x388] ;  /* 0x0000e200ff0c7b82 */ /* 0x000f220000000a00 */
[----:B------:R-:W5:Y:S01]  /*1ae0*/  LDCU UR6, c[0x0][0x398] ;  /* 0x00007300ff0677ac */ /* 0x000f620008000800 */
[----:B------:R-:W0:Y:S01]  /*1af0*/  LDCU UR5, c[0x0][0x394] ;  /* 0x00007280ff0577ac */ /* 0x000e220008000800 */
[----:B----4-:R-:W-:-:S05]  /*1b00*/  IMAD.WIDE R12, R11, 0x4, R12 ;  /* 0x000000040b0c7825 */ /* 0x010fca00078e020c */
[----:B------:R4:W-:Y:S04]  /*1b10*/  STG.E desc[UR8][R12.64], RZ ;  /* 0x000000ff0c007986 */ /* 0x0009e8000c101908 */
[----:B------:R-:W5:Y:S04]  /*1b20*/  LDG.E R2, desc[UR8][R14.64+0x4] ;  /* 0x000004080e027981 */ /* 0x000f68000c1e1900 */
[----:B------:R-:W0:Y:S01]  /*1b30*/  LDG.E R0, desc[UR8][R14.64] ;  /* 0x000000080e007981 */ /* 0x000e22000c1e1900 */
[----:B------:R-:W-:Y:S01]  /*1b40*/  BSSY.RECONVERGENT B2, `(.L_x_64) ;  /* 0x0000011000027945 */ /* 0x000fe20003800200 */
[----:B-----5:R-:W-:Y:S01]  /*1b50*/  FADD R2, -R2, UR6 ;  /* 0x0000000602027e21 */ /* 0x020fe20008000100 */
[----:B0-----:R-:W-:-:S03]  /*1b60*/  FADD R0, -R0, UR5 ;  /* 0x0000000500007e21 */ /* 0x001fc60008000100 */
[----:B-123--:R-:W-:-:S04]  /*1b70*/  FMUL R17, R2, R2 ;  /* 0x0000000202117220 */ /* 0x00efc80000400000 */
[----:B------:R-:W-:-:S04]  /*1b80*/  FFMA R17, R0, R0, R17 ;  /* 0x0000000000117223 */ /* 0x000fc80000000011 */
[----:B------:R4:W0:Y:S01]  /*1b90*/  MUFU.RSQ R2, R17 ;  /* 0x0000001100027308 */ /* 0x0008220000001400 */
[----:B------:R-:W-:-:S04]  /*1ba0*/  IADD3 R0, PT, PT, R17, -0xd000000, RZ ;  /* 0xf300000011007810 */ /* 0x000fc80007ffe0ff */
[----:B------:R-:W-:-:S13]  /*1bb0*/  ISETP.GT.U32.AND P0, PT, R0, 0x727fffff, PT ;  /* 0x727fffff0000780c */ /* 0x000fda0003f04070 */
[----:B0---4-:R-:W-:Y:S05]  /*1bc0*/  @!P0 BRA `(.L_x_65) ;  /* 0x0000000000108947 */ /* 0x011fea0003800000 */
[----:B------:R-:W-:Y:S02]  /*1bd0*/  MOV R0, R17 ;  /* 0x0000001100007202 */ /* 0x000fe40000000f00 */
[----:B------:R-:W-:-:S07]  /*1be0*/  MOV R2, 0x1c00 ;  /* 0x00001c0000027802 */ /* 0x000fce0000000f00 */
[----:B------:R-:W-:Y:S05]  /*1bf0*/  CALL.REL.NOINC `($__internal_0_$__cuda_sm20_sqrt_rn_f32_slowpath) ;  /* 0x0000000400587944 */ /* 0x000fea0003c00000 */
[----:B------:R-:W-:Y:S05]  /*1c00*/  BRA `(.L_x_66) ;  /* 0x0000000000107947 */ /* 0x000fea0003800000 */
.L_x_65:
[----:B------:R-:W-:Y:S01]  /*1c10*/  FMUL.FTZ R22, R17, R2 ;  /* 0x0000000211167220 */ /* 0x000fe20000410000 */
[----:B------:R-:W-:-:S03]  /*1c20*/  FMUL.FTZ R0, R2, 0.5 ;  /* 0x3f00000002007820 */ /* 0x000fc60000410000 */
[----:B------:R-:W-:-:S04]  /*1c30*/  FFMA R17, -R22, R22, R17 ;  /* 0x0000001616117223 */ /* 0x000fc80000000111 */
[----:B------:R-:W-:-:S07]  /*1c40*/  FFMA R22, R17, R0, R22 ;  /* 0x0000000011167223 */ /* 0x000fce0000000016 */
.L_x_66:
[----:B------:R-:W-:Y:S05]  /*1c50*/  BSYNC.RECONVERGENT B2 ;  /* 0x0000000000027941 */ /* 0x000fea0003800200 */
.L_x_64:
[----:B------:R-:W-:-:S05]  /*1c60*/  FADD R17, RZ, R22 ;  /* 0x00000016ff117221 */ /* 0x000fca0000000000 */
[----:B------:R4:W-:Y:S02]  /*1c70*/  STG.E desc[UR8][R12.64], R17 ;  /* 0x000000110c007986 */ /* 0x0009e4000c101908 */
.L_x_63:
[----:B------:R-:W-:Y:S05]  /*1c80*/  BSYNC.RECONVERGENT B1 ;  /* 0x0000000000017941 */ /* 0x000fea0003800200 */
.L_x_62:
[----:B------:R-:W-:-:S13]  /*1c90*/  ISETP.NE.AND P0, PT, R7, 0x1, PT ;  /* 0x000000010700780c */ /* 0x000fda0003f05270 */
[----:B------:R-:W-:Y:S05]  /*1ca0*/  @!P0 BRA `(.L_x_61) ;  /* 0x0000000400108947 */ /* 0x000fea0003800000 */
[----:B------:R-:W5:Y:S01]  /*1cb0*/  LDCU UR5, c[0x0][0x390] ;  /* 0x00007200ff0577ac */ /* 0x000f620008000800 */
[C---:B------:R-:W-:Y:S01]  /*1cc0*/  IADD3 R11, PT, PT, R8.reuse, R11, RZ ;  /* 0x0000000b080b7210 */ /* 0x040fe20007ffe0ff */
[----:B------:R-:W-:Y:S01]  /*1cd0*/  BSSY.RECONVERGENT B1, `(.L_x_67) ;  /* 0x000001f000017945 */ /* 0x000fe20003800200 */
[----:B------:R-:W-:Y:S02]  /*1ce0*/  IMAD.WIDE R14, R8, 0x8, R14 ;  /* 0x00000008080e7825 */ /* 0x000fe400078e020e */
[----:B-----5:R-:W-:-:S13]  /*1cf0*/  ISETP.GE.AND P0, PT, R11, UR5, PT ;  /* 0x000000050b007c0c */ /* 0x020fda000bf06270 */
[----:B------:R-:W-:Y:S05]  /*1d00*/  @P0 BRA `(.L_x_68) ;  /* 0x00000000006c0947 */ /* 0x000fea0003800000 */
[----:B----4-:R-:W4:Y:S01]  /*1d10*/  LDC.64 R12, c[0x0][0x388] ;  /* 0x0000e200ff0c7b82 */ /* 0x010f220000000a00 */
        /* <DEDUP_REMOVED lines=19> */
.L_x_70:
[----:B------:R-:W-:Y:S01]  /*1e50*/  FMUL.FTZ R22, R17, R2 ;  /* 0x0000000211167220 */ /* 0x000fe20000410000 */
[----:B------:R-:W-:-:S03]  /*1e60*/  FMUL.FTZ R0, R2, 0.5 ;  /* 0x3f00000002007820 */ /* 0x000fc60000410000 */
[----:B------:R-:W-:-:S04]  /*1e70*/  FFMA R17, -R22, R22, R17 ;  /* 0x0000001616117223 */ /* 0x000fc80000000111 */
[----:B------:R-:W-:-:S07]  /*1e80*/  FFMA R22, R17, R0, R22 ;  /* 0x0000000011167223 */ /* 0x000fce0000000016 */
.L_x_71:
[----:B------:R-:W-:Y:S05]  /*1e90*/  BSYNC.RECONVERGENT B2 ;  /* 0x0000000000027941 */ /* 0x000fea0003800200 */
.L_x_69:
[----:B------:R-:W-:-:S05]  /*1ea0*/  FADD R17, RZ, R22 ;  /* 0x00000016ff117221 */ /* 0x000fca0000000000 */
[----:B------:R0:W-:Y:S02]  /*1eb0*/  STG.E desc[UR8][R12.64], R17 ;  /* 0x000000110c007986 */ /* 0x0001e4000c101908 */
.L_x_68:
[----:B------:R-:W-:Y:S05]  /*1ec0*/  BSYNC.RECONVERGENT B1 ;  /* 0x0000000000017941 */ /* 0x000fea0003800200 */
.L_x_67:
[----:B------:R-:W-:-:S13]  /*1ed0*/  ISETP.NE.AND P0, PT, R7, 0x2, PT ;  /* 0x000000020700780c */ /* 0x000fda0003f05270 */
[----:B------:R-:W-:Y:S05]  /*1ee0*/  @!P0 BRA `(.L_x_61) ;  /* 0x0000000000808947 */ /* 0x000fea0003800000 */
[----:B------:R-:W5:Y:S01]  /*1ef0*/  LDCU UR5, c[0x0][0x390] ;  /* 0x00007200ff0577ac */ /* 0x000f620008000800 */
[----:B------:R-:W-:-:S04]  /*1f00*/  IADD3 R11, PT, PT, R8, R11, RZ ;  /* 0x0000000b080b7210 */ /* 0x000fc80007ffe0ff */
[----:B-----5:R-:W-:-:S13]  /*1f10*/  ISETP.GE.AND P0, PT, R11, UR5, PT ;  /* 0x000000050b007c0c */ /* 0x020fda000bf06270 */
[----:B------:R-:W-:Y:S05]  /*1f20*/  @P0 BRA `(.L_x_61) ;  /* 0x0000000000700947 */ /* 0x000fea0003800000 */
[----:B0---4-:R-:W0:Y:S01]  /*1f30*/  LDC.64 R12, c[0x0][0x388] ;  /* 0x0000e200ff0c7b82 */ /* 0x011e220000000a00 */
[----:B------:R-:W-:Y:S01]  /*1f40*/  IMAD.WIDE R14, R8, 0x8, R14 ;  /* 0x00000008080e7825 */ /* 0x000fe200078e020e */
[----:B------:R-:W4:Y:S01]  /*1f50*/  LDCU UR6, c[0x0][0x398] ;  /* 0x00007300ff0677ac */ /* 0x000f220008000800 */
[----:B------:R-:W5:Y:S02]  /*1f60*/  LDCU UR5, c[0x0][0x394] ;  /* 0x00007280ff0577ac */ /* 0x000f640008000800 */
[----:B0-----:R-:W-:-:S05]  /*1f70*/  IMAD.WIDE R12, R11, 0x4, R12 ;  /* 0x000000040b0c7825 */ /* 0x001fca00078e020c */
[----:B------:R0:W-:Y:S04]  /*1f80*/  STG.E desc[UR8][R12.64], RZ ;  /* 0x000000ff0c007986 */ /* 0x0001e8000c101908 */
[----:B------:R-:W4:Y:S04]  /*1f90*/  LDG.E R2, desc[UR8][R14.64+0x4] ;  /* 0x000004080e027981 */ /* 0x000f28000c1e1900 */
[----:B------:R-:W5:Y:S01]  /*1fa0*/  LDG.E R0, desc[UR8][R14.64] ;  /* 0x000000080e007981 */ /* 0x000f62000c1e1900 */
[----:B------:R-:W-:Y:S01]  /*1fb0*/  BSSY.RECONVERGENT B1, `(.L_x_72) ;  /* 0x0000011000017945 */ /* 0x000fe20003800200 */
[----:B----4-:R-:W-:Y:S01]  /*1fc0*/  FADD R2, -R2, UR6 ;  /* 0x0000000602027e21 */ /* 0x010fe20008000100 */
[----:B-----5:R-:W-:-:S03]  /*1fd0*/  FADD R0, -R0, UR5 ;  /* 0x0000000500007e21 */ /* 0x020fc60008000100 */
[----:B------:R-:W-:-:S04]  /*1fe0*/  FMUL R11, R2, R2 ;  /* 0x00000002020b7220 */ /* 0x000fc80000400000 */
[----:B------:R-:W-:-:S04]  /*1ff0*/  FFMA R11, R0, R0, R11 ;  /* 0x00000000000b7223 */ /* 0x000fc8000000000b */
[----:B------:R0:W4:Y:S01]  /*2000*/  MUFU.RSQ R2, R11 ;  /* 0x0000000b00027308 */ /* 0x0001220000001400 */
[----:B------:R-:W-:-:S04]  /*2010*/  IADD3 R0, PT, PT, R11, -0xd000000, RZ ;  /* 0xf30000000b007810 */ /* 0x000fc80007ffe0ff */
[----:B------:R-:W-:-:S13]  /*2020*/  ISETP.GT.U32.AND P0, PT, R0, 0x727fffff, PT ;  /* 0x727fffff0000780c */ /* 0x000fda0003f04070 */
[----:B0---4-:R-:W-:Y:S05]  /*2030*/  @!P0 BRA `(.L_x_73) ;  /* 0x0000000000108947 */ /* 0x011fea0003800000 */
[----:B------:R-:W-:Y:S02]  /*2040*/  MOV R0, R11 ;  /* 0x0000000b00007202 */ /* 0x000fe40000000f00 */
[----:B------:R-:W-:-:S07]  /*2050*/  MOV R2, 0x2070 ;  /* 0x0000207000027802 */ /* 0x000fce0000000f00 */
[----:B-123--:R-:W-:Y:S05]  /*2060*/  CALL.REL.NOINC `($__internal_0_$__cuda_sm20_sqrt_rn_f32_slowpath) ;  /* 0x00000000003c7944 */ /* 0x00efea0003c00000 */
[----:B------:R-:W-:Y:S05]  /*2070*/  BRA `(.L_x_74) ;  /* 0x0000000000107947 */ /* 0x000fea0003800000 */
.L_x_73:
[----:B------:R-:W-:Y:S01]  /*2080*/  FMUL.FTZ R22, R11, R2 ;  /* 0x000000020b167220 */ /* 0x000fe20000410000 */
[----:B------:R-:W-:-:S03]  /*2090*/  FMUL.FTZ R0, R2, 0.5 ;  /* 0x3f00000002007820 */ /* 0x000fc60000410000 */
[----:B------:R-:W-:-:S04]  /*20a0*/  FFMA R11, -R22, R22, R11 ;  /* 0x00000016160b7223 */ /* 0x000fc8000000010b */
[----:B------:R-:W-:-:S07]  /*20b0*/  FFMA R22, R11, R0, R22 ;  /* 0x000000000b167223 */ /* 0x000fce0000000016 */
.L_x_74:
[----:B------:R-:W-:Y:S05]  /*20c0*/  BSYNC.RECONVERGENT B1 ;  /* 0x0000000000017941 */ /* 0x000fea0003800200 */
.L_x_72:
[----:B------:R-:W-:-:S05]  /*20d0*/  FADD R11, RZ, R22 ;  /* 0x00000016ff0b7221 */ /* 0x000fca0000000000 */
[----:B------:R0:W-:Y:S02]  /*20e0*/  STG.E desc[UR8][R12.64], R11 ;  /* 0x0000000b0c007986 */ /* 0x0001e4000c101908 */
.L_x_61:
[----:B------:R-:W-:Y:S05]  /*20f0*/  BSYNC.RECONVERGENT B0 ;  /* 0x0000000000007941 */ /* 0x000fea0003800200 */
.L_x_23:
[----:B------:R-:W5:Y:S01]  /*2100*/  LDC R0, c[0x0][0x3a0] ;  /* 0x0000e800ff007b82 */ /* 0x000f620000000800 */
[----:B------:R-:W-:-:S06]  /*2110*/  UIADD3 UR5, UPT, UPT, UR4, 0x1, URZ ;  /* 0x0000000104057890 */ /* 0x000fcc000fffe0ff */
[----:B-----5:R-:W-:-:S13]  /*2120*/  ISETP.NE.AND P0, PT, R0, UR5, PT ;  /* 0x0000000500007c0c */ /* 0x020fda000bf05270 */
[----:B------:R-:W-:Y:S05]  /*2130*/  @!P0 EXIT ;  /* 0x000000000000894d */ /* 0x000fea0003800000 */
[----:B------:R-:W-:Y:S01]  /*2140*/  UMOV UR4, UR5 ;  /* 0x0000000500047c82 */ /* 0x000fe20008000000 */
[----:B------:R-:W-:Y:S05]  /*2150*/  BRA `(.L_x_75) ;  /* 0xffffffe000387947 */ /* 0x000fea000383ffff */
        .weak           $__internal_0_$__cuda_sm20_sqrt_rn_f32_slowpath
        .type           $__internal_0_$__cuda_sm20_sqrt_rn_f32_slowpath,@function
        .size           $__internal_0_$__cuda_sm20_sqrt_rn_f32_slowpath,(.L_x_79 - $__internal_0_$__cuda_sm20_sqrt_rn_f32_slowpath)
$__internal_0_$__cuda_sm20_sqrt_rn_f32_slowpath:
[----:B------:R-:W-:-:S13]  /*2160*/  LOP3.LUT P0, RZ, R0, 0x7fffffff, RZ, 0xc0, !PT ;  /* 0x7fffffff00ff7812 */ /* 0x000fda000780c0ff */
[----:B------:R-:W-:Y:S01]  /*2170*/  @!P0 MOV R22, R0 ;  /* 0x0000000000168202 */ /* 0x000fe20000000f00 */
[----:B------:R-:W-:Y:S06]  /*2180*/  @!P0 BRA `(.L_x_76) ;  /* 0x0000000000408947 */ /* 0x000fec0003800000 */
[----:B------:R-:W-:-:S13]  /*2190*/  FSETP.GEU.FTZ.AND P0, PT, R0, RZ, PT ;  /* 0x000000ff0000720b */ /* 0x000fda0003f1e000 */
[----:B------:R-:W-:Y:S01]  /*21a0*/  @!P0 MOV R22, 0x7fffffff ;  /* 0x7fffffff00168802 */ /* 0x000fe20000000f00 */
[----:B------:R-:W-:Y:S06]  /*21b0*/  @!P0 BRA `(.L_x_76) ;  /* 0x0000000000348947 */ /* 0x000fec0003800000 */
[----:B------:R-:W-:-:S13]  /*21c0*/  FSETP.GTU.FTZ.AND P0, PT, |R0|, +INF , PT ;  /* 0x7f8000000000780b */ /* 0x000fda0003f1c200 */
[----:B------:R-:W-:Y:S01]  /*21d0*/  @P0 FADD.FTZ R22, R0, 1 ;  /* 0x3f80000000160421 */ /* 0x000fe20000010000 */
[----:B------:R-:W-:Y:S06]  /*21e0*/  @P0 BRA `(.L_x_76) ;  /* 0x0000000000280947 */ /* 0x000fec0003800000 */
[----:B------:R-:W-:-:S13]  /*21f0*/  FSETP.NEU.FTZ.AND P0, PT, |R0|, +INF , PT ;  /* 0x7f8000000000780b */ /* 0x000fda0003f1d200 */
[----:B------:R-:W-:-:S04]  /*2200*/  @P0 FFMA R27, R0, 1.84467440737095516160e+19, RZ ;  /* 0x5f800000001b0823 */ /* 0x000fc800000000ff */
[----:B------:R-:W0:Y:S02]  /*2210*/  @P0 MUFU.RSQ R24, R27 ;  /* 0x0000001b00180308 */ /* 0x000e240000001400 */
[----:B0-----:R-:W-:Y:S01]  /*2220*/  @P0 FMUL.FTZ R22, R27, R24 ;  /* 0x000000181b160220 */ /* 0x001fe20000410000 */
[----:B------:R-:W-:-:S03]  /*2230*/  @P0 FMUL.FTZ R24, R24, 0.5 ;  /* 0x3f00000018180820 */ /* 0x000fc60000410000 */
[----:B------:R-:W-:-:S04]  /*2240*/  @P0 FADD.FTZ R26, -R22, -RZ ;  /* 0x800000ff161a0221 */ /* 0x000fc80000010100 */
[----:B------:R-:W-:-:S04]  /*2250*/  @P0 FFMA R29, R22, R26, R27 ;  /* 0x0000001a161d0223 */ /* 0x000fc8000000001b */
[----:B------:R-:W-:Y:S01]  /*2260*/  @P0 FFMA R24, R29, R24, R22 ;  /* 0x000000181d180223 */ /* 0x000fe20000000016 */
[----:B------:R-:W-:-:S03]  /*2270*/  @!P0 MOV R22, R0 ;  /* 0x0000000000168202 */ /* 0x000fc60000000f00 */
[----:B------:R-:W-:-:S07]  /*2280*/  @P0 FMUL.FTZ R22, R24, 2.3283064365386962891e-10 ;  /* 0x2f80000018160820 */ /* 0x000fce0000410000 */
.L_x_76:
[----:B------:R-:W-:Y:S01]  /*2290*/  HFMA2 R27, -RZ, RZ, 0, 0 ;  /* 0x00000000ff1b7431 */ /* 0x000fe200000001ff */
[----:B------:R-:W-:-:S04]  /*22a0*/  MOV R26, R2 ;  /* 0x00000002001a7202 */ /* 0x000fc80000000f00 */
[----:B------:R-:W-:Y:S05]  /*22b0*/  RET.REL.NODEC R26 `(_Z6euclidP7latLongPfiffii) ;  /* 0xffffffdc1a507950 */ /* 0x000fea0003c3ffff */
.L_x_77:
[----:B------:R-:W-:-:S00]  /*22c0*/  BRA `(.L_x_77) ;  /* 0xfffffffc00fc7947 */ /* 0x000fc0000383ffff */
[----:B------:R-:W-:-:S00]  /*22d0*/  NOP ;  /* 0x0000000000007918 */ /* 0x000fc00000000000 */
        /* <DEDUP_REMOVED lines=10> */
.L_x_79:


//--------------------- .text._Z18compute_differencePfS_i --------------------------
	.section	.text._Z18compute_differencePfS_i,"ax",@progbits
	.align	128
        .global         _Z18compute_differencePfS_i
        .type           _Z18compute_differencePfS_i,@function
        .size           _Z18compute_differencePfS_i,(.L_x_81 - _Z18compute_differencePfS_i)
        .other          _Z18compute_differencePfS_i,@"STO_CUDA_ENTRY STV_DEFAULT"
_Z18compute_differencePfS_i:
.text._Z18compute_differencePfS_i:
[----:B------:R-:W-:Y:S01]  /*0000*/  LDC R1, c[0x0][0x37c] ;  /* 0x0000df00ff017b82 */ /* 0x000fe20000000800 */
[----:B------:R-:W0:Y:S01]  /*0010*/  S2R R0, SR_CTAID.Y ;  /* 0x0000000000007919 */ /* 0x000e220000002600 */
[----:B------:R-:W0:Y:S01]  /*0020*/  LDCU UR4, c[0x0][0x370] ;  /* 0x00006e00ff0477ac */ /* 0x000e220008000800 */
[----:B------:R-:W0:Y:S01]  /*0030*/  S2R R3, SR_CTAID.X ;  /* 0x0000000000037919 */ /* 0x000e220000002500 */
[----:B------:R-:W1:Y:S01]  /*0040*/  LDCU UR5, c[0x0][0x360] ;  /* 0x00006c00ff0577ac */ /* 0x000e620008000800 */
[----:B------:R-:W1:Y:S01]  /*0050*/  S2R R7, SR_TID.X ;  /* 0x0000000000077919 */ /* 0x000e620000002100 */
[----:B------:R-:W2:Y:S01]  /*0060*/  LDCU UR6, c[0x0][0x390] ;  /* 0x00007200ff0677ac */ /* 0x000ea20008000800 */
[----:B0-----:R-:W-:-:S04]  /*0070*/  IMAD R0, R0, UR4, R3 ;  /* 0x0000000400007c24 */ /* 0x001fc8000f8e0203 */
[----:B-1----:R-:W-:-:S05]  /*0080*/  IMAD R7, R0, UR5, R7 ;  /* 0x0000000500077c24 */ /* 0x002fca000f8e0207 */
[----:B--2---:R-:W-:-:S13]  /*0090*/  ISETP.GE.AND P0, PT, R7, UR6, PT ;  /* 0x0000000607007c0c */ /* 0x004fda000bf06270 */
[----:B------:R-:W-:Y:S05]  /*00a0*/  @P0 EXIT ;  /* 0x000000000000094d */ /* 0x000fea0003800000 */
[----:B------:R-:W0:Y:S01]  /*00b0*/  LDC.64 R2, c[0x0][0x380] ;  /* 0x0000e000ff027b82 */ /* 0x000e220000000a00 */
[----:B------:R-:W1:Y:S07]  /*00c0*/  LDCU.64 UR4, c[0x0][0x358] ;  /* 0x00006b00ff0477ac */ /* 0x000e6e0008000a00 */
[----:B------:R-:W2:Y:S01]  /*00d0*/  LDC.64 R4, c[0x0][0x388] ;  /* 0x0000e200ff047b82 */ /* 0x000ea20000000a00 */
[----:B0-----:R-:W-:-:S06]  /*00e0*/  IMAD.WIDE R2, R7, 0x4, R2 ;  /* 0x0000000407027825 */ /* 0x001fcc00078e0202 */
[----:B-1----:R-:W3:Y:S01]  /*00f0*/  LDG.E R2, desc[UR4][R2.64] ;  /* 0x0000000402027981 */ /* 0x002ee2000c1e1900 */
[----:B--2---:R-:W-:-:S06]  /*0100*/  IMAD.WIDE R4, R7, 0x4, R4 ;  /* 0x0000000407047825 */ /* 0x004fcc00078e0204 */
[----:B------:R-:W3:Y:S02]  /*0110*/  LDG.E R5, desc[UR4][R4.64] ;  /* 0x0000000404057981 */ /* 0x000ee4000c1e1900 */
[----:B---3--:R-:W-:-:S05]  /*0120*/  FADD R0, R2, -R5 ;  /* 0x8000000502007221 */ /* 0x008fca0000000000 */
[----:B------:R-:W-:-:S13]  /*0130*/  FSETP.GEU.AND P0, PT, |R0|, 0.0010000000474974513054, PT ;  /* 0x3a83126f0000780b */ /* 0x000fda0003f0e200 */
[----:B------:R-:W-:Y:S05]  /*0140*/  @P0 EXIT ;  /* 0x000000000000094d */ /* 0x000fea0003800000 */
[----:B------:R-:W0:Y:S01]  /*0150*/  S2R R0, SR_LANEID ;  /* 0x0000000000007919 */ /* 0x000e220000000000 */
[----:B------:R-:W1:Y:S01]  /*0160*/  LDC.64 R2, c[0x4][RZ] ;  /* 0x01000000ff027b82 */ /* 0x000e620000000a00 */
[----:B------:R-:W-:Y:S02]  /*0170*/  VOTEU.ANY UR6, UPT, PT ;  /* 0x0000000000067886 */ /* 0x000fe400038e0100 */
[----:B------:R-:W-:Y:S02]  /*0180*/  UFLO.U32 UR7, UR6 ;  /* 0x00000006000772bd */ /* 0x000fe400080e0000 */
[----:B------:R-:W1:Y:S04]  /*0190*/  POPC R5, UR6 ;  /* 0x0000000600057d09 */ /* 0x000e680008000000 */
[----:B0-----:R-:W-:-:S13]  /*01a0*/  ISETP.EQ.U32.AND P0, PT, R0, UR7, PT ;  /* 0x0000000700007c0c */ /* 0x001fda000bf02070 */
[----:B-1----:R-:W-:Y:S01]  /*01b0*/  @P0 REDG.E.ADD.STRONG.GPU desc[UR4][R2.64], R5 ;  /* 0x000000050200098e */ /* 0x002fe2000c12e104 */
[----:B------:R-:W-:Y:S05]  /*01c0*/  EXIT ;  /* 0x000000000000794d */ /* 0x000fea0003800000 */
.L_x_78:
        /* <DEDUP_REMOVED lines=11> */
.L_x_81:


//--------------------- .nv.shared.reserved.0     --------------------------
	.section	.nv.shared.reserved.0,"aw",@nobits
	.weak		__nv_reservedSMEM_offset_0_alias
	.size		__nv_reservedSMEM_offset_0_alias, 0, 64
	.other		__nv_reservedSMEM_offset_0_alias,@"STO_CUDA_RESERVED_SHARED STV_DEFAULT"
__nv_reservedSMEM_offset_0_alias:
	.zero		0
	.zero		64


//--------------------- .nv.global                --------------------------
	.section	.nv.global,"aw",@nobits
	.align	4
.nv.global:
	.type		d_num_errors,@object
	.size		d_num_errors,(.L_0 - d_num_errors)
d_num_errors:
	.zero		4
.L_0:


//--------------------- .nv.constant0._Z6euclidP7latLongPfiffii --------------------------
	.section	.nv.constant0._Z6euclidP7latLongPfiffii,"a",@progbits
	.sectionflags	@""
	.align	4
.nv.constant0._Z6euclidP7latLongPfiffii:
	.zero		932


//--------------------- .nv.constant0._Z18compute_differencePfS_i --------------------------
	.section	.nv.constant0._Z18compute_differencePfS_i,"a",@progbits
	.sectionflags	@""
	.align	4
.nv.constant0._Z18compute_differencePfS_i:
	.zero		916


//--------------------- SYMBOLS --------------------------

	.type		.nv.reservedSmem.offset0,@object
	.size		.nv.reservedSmem.offset0,0x4
